//
// Generated by NVIDIA NVVM Compiler
//
// Compiler Build ID: CL-36424714
// Cuda compilation tools, release 13.0, V13.0.88
// Based on NVVM 20.0.0
//

.version 9.0
.target sm_100
.address_size 64

	// .globl	_Z20softmax_naive_kernelPfii

.visible .entry _Z20softmax_naive_kernelPfii(
	.param .u64 .ptr .align 1 _Z20softmax_naive_kernelPfii_param_0,
	.param .u32 _Z20softmax_naive_kernelPfii_param_1,
	.param .u32 _Z20softmax_naive_kernelPfii_param_2
)
{
	.reg .pred 	%p<29>;
	.reg .b32 	%r<146>;
	.reg .b32 	%f<496>;
	.reg .b64 	%rd<30>;

	ld.param.u64 	%rd5, [_Z20softmax_naive_kernelPfii_param_0];
	ld.param.u32 	%r52, [_Z20softmax_naive_kernelPfii_param_1];
	ld.param.u32 	%r51, [_Z20softmax_naive_kernelPfii_param_2];
	cvta.to.global.u64 	%rd1, %rd5;
	mov.u32 	%r53, %ctaid.x;
	mov.u32 	%r54, %ntid.x;
	mov.u32 	%r55, %tid.x;
	mad.lo.s32 	%r1, %r53, %r54, %r55;
	setp.ge.s32 	%p1, %r1, %r52;
	@%p1 bra 	$L__BB0_38;
	setp.lt.s32 	%p2, %r51, 1;
	mov.f32 	%f486, 0fFF800000;
	@%p2 bra 	$L__BB0_14;
	mul.lo.s32 	%r2, %r51, %r1;
	and.b32  	%r3, %r51, 15;
	setp.lt.u32 	%p3, %r51, 16;
	mov.f32 	%f486, 0fFF800000;
	mov.b32 	%r129, 0;
	@%p3 bra 	$L__BB0_5;
	and.b32  	%r129, %r51, 2147483632;
	neg.s32 	%r135, %r129;
	add.s64 	%rd2, %rd1, 32;
	mov.f32 	%f486, 0fFF800000;
	mov.u32 	%r134, %r2;
$L__BB0_4:
	.pragma "nounroll";
	mul.wide.s32 	%rd6, %r134, 4;
	add.s64 	%rd7, %rd2, %rd6;
	ld.global.f32 	%f30, [%rd7+-32];
	max.f32 	%f31, %f30, %f486;
	ld.global.f32 	%f32, [%rd7+-28];
	max.f32 	%f33, %f32, %f31;
	ld.global.f32 	%f34, [%rd7+-24];
	max.f32 	%f35, %f34, %f33;
	ld.global.f32 	%f36, [%rd7+-20];
	max.f32 	%f37, %f36, %f35;
	ld.global.f32 	%f38, [%rd7+-16];
	max.f32 	%f39, %f38, %f37;
	ld.global.f32 	%f40, [%rd7+-12];
	max.f32 	%f41, %f40, %f39;
	ld.global.f32 	%f42, [%rd7+-8];
	max.f32 	%f43, %f42, %f41;
	ld.global.f32 	%f44, [%rd7+-4];
	max.f32 	%f45, %f44, %f43;
	ld.global.f32 	%f46, [%rd7];
	max.f32 	%f47, %f46, %f45;
	ld.global.f32 	%f48, [%rd7+4];
	max.f32 	%f49, %f48, %f47;
	ld.global.f32 	%f50, [%rd7+8];
	max.f32 	%f51, %f50, %f49;
	ld.global.f32 	%f52, [%rd7+12];
	max.f32 	%f53, %f52, %f51;
	ld.global.f32 	%f54, [%rd7+16];
	max.f32 	%f55, %f54, %f53;
	ld.global.f32 	%f56, [%rd7+20];
	max.f32 	%f57, %f56, %f55;
	ld.global.f32 	%f58, [%rd7+24];
	max.f32 	%f59, %f58, %f57;
	ld.global.f32 	%f60, [%rd7+28];
	max.f32 	%f486, %f60, %f59;
	add.s32 	%r135, %r135, 16;
	add.s32 	%r134, %r134, 16;
	setp.eq.s32 	%p4, %r135, 0;
	@%p4 bra 	$L__BB0_5;
	bra.uni 	$L__BB0_4;
$L__BB0_5:
	setp.eq.s32 	%p5, %r3, 0;
	@%p5 bra 	$L__BB0_14;
	and.b32  	%r7, %r51, 7;
	setp.lt.u32 	%p6, %r3, 8;
	@%p6 bra 	$L__BB0_8;
	add.s32 	%r57, %r129, %r2;
	mul.wide.s32 	%rd8, %r57, 4;
	add.s64 	%rd9, %rd1, %rd8;
	ld.global.f32 	%f62, [%rd9];
	max.f32 	%f63, %f62, %f486;
	ld.global.f32 	%f64, [%rd9+4];
	max.f32 	%f65, %f64, %f63;
	ld.global.f32 	%f66, [%rd9+8];
	max.f32 	%f67, %f66, %f65;
	ld.global.f32 	%f68, [%rd9+12];
	max.f32 	%f69, %f68, %f67;
	ld.global.f32 	%f70, [%rd9+16];
	max.f32 	%f71, %f70, %f69;
	ld.global.f32 	%f72, [%rd9+20];
	max.f32 	%f73, %f72, %f71;
	ld.global.f32 	%f74, [%rd9+24];
	max.f32 	%f75, %f74, %f73;
	ld.global.f32 	%f76, [%rd9+28];
	max.f32 	%f486, %f76, %f75;
	add.s32 	%r129, %r129, 8;
$L__BB0_8:
	setp.eq.s32 	%p7, %r7, 0;
	@%p7 bra 	$L__BB0_14;
	and.b32  	%r10, %r51, 3;
	setp.lt.u32 	%p8, %r7, 4;
	@%p8 bra 	$L__BB0_11;
	add.s32 	%r58, %r129, %r2;
	mul.wide.s32 	%rd10, %r58, 4;
	add.s64 	%rd11, %rd1, %rd10;
	ld.global.f32 	%f78, [%rd11];
	max.f32 	%f79, %f78, %f486;
	ld.global.f32 	%f80, [%rd11+4];
	max.f32 	%f81, %f80, %f79;
	ld.global.f32 	%f82, [%rd11+8];
	max.f32 	%f83, %f82, %f81;
	ld.global.f32 	%f84, [%rd11+12];
	max.f32 	%f486, %f84, %f83;
	add.s32 	%r129, %r129, 4;
$L__BB0_11:
	setp.eq.s32 	%p9, %r10, 0;
	@%p9 bra 	$L__BB0_14;
	add.s32 	%r133, %r129, %r2;
	neg.s32 	%r132, %r10;
$L__BB0_13:
	.pragma "nounroll";
	mul.wide.s32 	%rd12, %r133, 4;
	add.s64 	%rd13, %rd1, %rd12;
	ld.global.f32 	%f85, [%rd13];
	max.f32 	%f486, %f85, %f486;
	add.s32 	%r133, %r133, 1;
	add.s32 	%r132, %r132, 1;
	setp.ne.s32 	%p10, %r132, 0;
	@%p10 bra 	$L__BB0_13;
$L__BB0_14:
	setp.lt.s32 	%p11, %r51, 1;
	mov.f32 	%f494, 0f00000000;
	@%p11 bra 	$L__BB0_26;
	mul.lo.s32 	%r19, %r51, %r1;
	and.b32  	%r20, %r51, 7;
	setp.lt.u32 	%p12, %r51, 8;
	mov.f32 	%f494, 0f00000000;
	mov.b32 	%r136, 0;
	@%p12 bra 	$L__BB0_18;
	and.b32  	%r136, %r51, 2147483640;
	neg.s32 	%r140, %r136;
	add.s64 	%rd3, %rd1, 16;
	mov.f32 	%f494, 0f00000000;
	mov.u32 	%r139, %r19;
$L__BB0_17:
	.pragma "nounroll";
	mul.wide.s32 	%rd14, %r139, 4;
	add.s64 	%rd15, %rd3, %rd14;
	ld.global.f32 	%f90, [%rd15+-16];
	sub.f32 	%f91, %f90, %f486;
	fma.rn.f32 	%f92, %f91, 0f3BBB989D, 0f3F000000;
	cvt.sat.f32.f32 	%f93, %f92;
	mov.f32 	%f94, 0f4B400001;
	mov.f32 	%f95, 0f437C0000;
	fma.rm.f32 	%f96, %f93, %f95, %f94;
	add.f32 	%f97, %f96, 0fCB40007F;
	neg.f32 	%f98, %f97;
	fma.rn.f32 	%f99, %f91, 0f3FB8AA3B, %f98;
	fma.rn.f32 	%f100, %f91, 0f32A57060, %f99;
	mov.b32 	%r60, %f96;
	shl.b32 	%r61, %r60, 23;
	mov.b32 	%f101, %r61;
	ex2.approx.ftz.f32 	%f102, %f100;
	fma.rn.f32 	%f103, %f102, %f101, %f494;
	ld.global.f32 	%f104, [%rd15+-12];
	sub.f32 	%f105, %f104, %f486;
	fma.rn.f32 	%f106, %f105, 0f3BBB989D, 0f3F000000;
	cvt.sat.f32.f32 	%f107, %f106;
	fma.rm.f32 	%f108, %f107, %f95, %f94;
	add.f32 	%f109, %f108, 0fCB40007F;
	neg.f32 	%f110, %f109;
	fma.rn.f32 	%f111, %f105, 0f3FB8AA3B, %f110;
	fma.rn.f32 	%f112, %f105, 0f32A57060, %f111;
	mov.b32 	%r62, %f108;
	shl.b32 	%r63, %r62, 23;
	mov.b32 	%f113, %r63;
	ex2.approx.ftz.f32 	%f114, %f112;
	fma.rn.f32 	%f115, %f114, %f113, %f103;
	ld.global.f32 	%f116, [%rd15+-8];
	sub.f32 	%f117, %f116, %f486;
	fma.rn.f32 	%f118, %f117, 0f3BBB989D, 0f3F000000;
	cvt.sat.f32.f32 	%f119, %f118;
	fma.rm.f32 	%f120, %f119, %f95, %f94;
	add.f32 	%f121, %f120, 0fCB40007F;
	neg.f32 	%f122, %f121;
	fma.rn.f32 	%f123, %f117, 0f3FB8AA3B, %f122;
	fma.rn.f32 	%f124, %f117, 0f32A57060, %f123;
	mov.b32 	%r64, %f120;
	shl.b32 	%r65, %r64, 23;
	mov.b32 	%f125, %r65;
	ex2.approx.ftz.f32 	%f126, %f124;
	fma.rn.f32 	%f127, %f126, %f125, %f115;
	ld.global.f32 	%f128, [%rd15+-4];
	sub.f32 	%f129, %f128, %f486;
	fma.rn.f32 	%f130, %f129, 0f3BBB989D, 0f3F000000;
	cvt.sat.f32.f32 	%f131, %f130;
	fma.rm.f32 	%f132, %f131, %f95, %f94;
	add.f32 	%f133, %f132, 0fCB40007F;
	neg.f32 	%f134, %f133;
	fma.rn.f32 	%f135, %f129, 0f3FB8AA3B, %f134;
	fma.rn.f32 	%f136, %f129, 0f32A57060, %f135;
	mov.b32 	%r66, %f132;
	shl.b32 	%r67, %r66, 23;
	mov.b32 	%f137, %r67;
	ex2.approx.ftz.f32 	%f138, %f136;
	fma.rn.f32 	%f139, %f138, %f137, %f127;
	ld.global.f32 	%f140, [%rd15];
	sub.f32 	%f141, %f140, %f486;
	fma.rn.f32 	%f142, %f141, 0f3BBB989D, 0f3F000000;
	cvt.sat.f32.f32 	%f143, %f142;
	fma.rm.f32 	%f144, %f143, %f95, %f94;
	add.f32 	%f145, %f144, 0fCB40007F;
	neg.f32 	%f146, %f145;
	fma.rn.f32 	%f147, %f141, 0f3FB8AA3B, %f146;
	fma.rn.f32 	%f148, %f141, 0f32A57060, %f147;
	mov.b32 	%r68, %f144;
	shl.b32 	%r69, %r68, 23;
	mov.b32 	%f149, %r69;
	ex2.approx.ftz.f32 	%f150, %f148;
	fma.rn.f32 	%f151, %f150, %f149, %f139;
	ld.global.f32 	%f152, [%rd15+4];
	sub.f32 	%f153, %f152, %f486;
	fma.rn.f32 	%f154, %f153, 0f3BBB989D, 0f3F000000;
	cvt.sat.f32.f32 	%f155, %f154;
	fma.rm.f32 	%f156, %f155, %f95, %f94;
	add.f32 	%f157, %f156, 0fCB40007F;
	neg.f32 	%f158, %f157;
	fma.rn.f32 	%f159, %f153, 0f3FB8AA3B, %f158;
	fma.rn.f32 	%f160, %f153, 0f32A57060, %f159;
	mov.b32 	%r70, %f156;
	shl.b32 	%r71, %r70, 23;
	mov.b32 	%f161, %r71;
	ex2.approx.ftz.f32 	%f162, %f160;
	fma.rn.f32 	%f163, %f162, %f161, %f151;
	ld.global.f32 	%f164, [%rd15+8];
	sub.f32 	%f165, %f164, %f486;
	fma.rn.f32 	%f166, %f165, 0f3BBB989D, 0f3F000000;
	cvt.sat.f32.f32 	%f167, %f166;
	fma.rm.f32 	%f168, %f167, %f95, %f94;
	add.f32 	%f169, %f168, 0fCB40007F;
	neg.f32 	%f170, %f169;
	fma.rn.f32 	%f171, %f165, 0f3FB8AA3B, %f170;
	fma.rn.f32 	%f172, %f165, 0f32A57060, %f171;
	mov.b32 	%r72, %f168;
	shl.b32 	%r73, %r72, 23;
	mov.b32 	%f173, %r73;
	ex2.approx.ftz.f32 	%f174, %f172;
	fma.rn.f32 	%f175, %f174, %f173, %f163;
	ld.global.f32 	%f176, [%rd15+12];
	sub.f32 	%f177, %f176, %f486;
	fma.rn.f32 	%f178, %f177, 0f3BBB989D, 0f3F000000;
	cvt.sat.f32.f32 	%f179, %f178;
	fma.rm.f32 	%f180, %f179, %f95, %f94;
	add.f32 	%f181, %f180, 0fCB40007F;
	neg.f32 	%f182, %f181;
	fma.rn.f32 	%f183, %f177, 0f3FB8AA3B, %f182;
	fma.rn.f32 	%f184, %f177, 0f32A57060, %f183;
	mov.b32 	%r74, %f180;
	shl.b32 	%r75, %r74, 23;
	mov.b32 	%f185, %r75;
	ex2.approx.ftz.f32 	%f186, %f184;
	fma.rn.f32 	%f494, %f186, %f185, %f175;
	add.s32 	%r140, %r140, 8;
	add.s32 	%r139, %r139, 8;
	setp.eq.s32 	%p13, %r140, 0;
	@%p13 bra 	$L__BB0_18;
	bra.uni 	$L__BB0_17;
$L__BB0_18:
	setp.eq.s32 	%p14, %r20, 0;
	@%p14 bra 	$L__BB0_26;
	and.b32  	%r28, %r51, 3;
	setp.lt.u32 	%p15, %r20, 4;
	@%p15 bra 	$L__BB0_21;
	add.s32 	%r76, %r136, %r19;
	mul.wide.s32 	%rd16, %r76, 4;
	add.s64 	%rd17, %rd1, %rd16;
	ld.global.f32 	%f188, [%rd17];
	sub.f32 	%f189, %f188, %f486;
	fma.rn.f32 	%f190, %f189, 0f3BBB989D, 0f3F000000;
	cvt.sat.f32.f32 	%f191, %f190;
	mov.f32 	%f192, 0f4B400001;
	mov.f32 	%f193, 0f437C0000;
	fma.rm.f32 	%f194, %f191, %f193, %f192;
	add.f32 	%f195, %f194, 0fCB40007F;
	neg.f32 	%f196, %f195;
	fma.rn.f32 	%f197, %f189, 0f3FB8AA3B, %f196;
	fma.rn.f32 	%f198, %f189, 0f32A57060, %f197;
	mov.b32 	%r77, %f194;
	shl.b32 	%r78, %r77, 23;
	mov.b32 	%f199, %r78;
	ex2.approx.ftz.f32 	%f200, %f198;
	fma.rn.f32 	%f201, %f200, %f199, %f494;
	ld.global.f32 	%f202, [%rd17+4];
	sub.f32 	%f203, %f202, %f486;
	fma.rn.f32 	%f204, %f203, 0f3BBB989D, 0f3F000000;
	cvt.sat.f32.f32 	%f205, %f204;
	fma.rm.f32 	%f206, %f205, %f193, %f192;
	add.f32 	%f207, %f206, 0fCB40007F;
	neg.f32 	%f208, %f207;
	fma.rn.f32 	%f209, %f203, 0f3FB8AA3B, %f208;
	fma.rn.f32 	%f210, %f203, 0f32A57060, %f209;
	mov.b32 	%r79, %f206;
	shl.b32 	%r80, %r79, 23;
	mov.b32 	%f211, %r80;
	ex2.approx.ftz.f32 	%f212, %f210;
	fma.rn.f32 	%f213, %f212, %f211, %f201;
	ld.global.f32 	%f214, [%rd17+8];
	sub.f32 	%f215, %f214, %f486;
	fma.rn.f32 	%f216, %f215, 0f3BBB989D, 0f3F000000;
	cvt.sat.f32.f32 	%f217, %f216;
	fma.rm.f32 	%f218, %f217, %f193, %f192;
	add.f32 	%f219, %f218, 0fCB40007F;
	neg.f32 	%f220, %f219;
	fma.rn.f32 	%f221, %f215, 0f3FB8AA3B, %f220;
	fma.rn.f32 	%f222, %f215, 0f32A57060, %f221;
	mov.b32 	%r81, %f218;
	shl.b32 	%r82, %r81, 23;
	mov.b32 	%f223, %r82;
	ex2.approx.ftz.f32 	%f224, %f222;
	fma.rn.f32 	%f225, %f224, %f223, %f213;
	ld.global.f32 	%f226, [%rd17+12];
	sub.f32 	%f227, %f226, %f486;
	fma.rn.f32 	%f228, %f227, 0f3BBB989D, 0f3F000000;
	cvt.sat.f32.f32 	%f229, %f228;
	fma.rm.f32 	%f230, %f229, %f193, %f192;
	add.f32 	%f231, %f230, 0fCB40007F;
	neg.f32 	%f232, %f231;
	fma.rn.f32 	%f233, %f227, 0f3FB8AA3B, %f232;
	fma.rn.f32 	%f234, %f227, 0f32A57060, %f233;
	mov.b32 	%r83, %f230;
	shl.b32 	%r84, %r83, 23;
	mov.b32 	%f235, %r84;
	ex2.approx.ftz.f32 	%f236, %f234;
	fma.rn.f32 	%f494, %f236, %f235, %f225;
	add.s32 	%r136, %r136, 4;
$L__BB0_21:
	setp.eq.s32 	%p16, %r28, 0;
	@%p16 bra 	$L__BB0_26;
	setp.eq.s32 	%p17, %r28, 1;
	@%p17 bra 	$L__BB0_24;
	add.s32 	%r85, %r136, %r19;
	mul.wide.s32 	%rd18, %r85, 4;
	add.s64 	%rd19, %rd1, %rd18;
	ld.global.f32 	%f238, [%rd19];
	sub.f32 	%f239, %f238, %f486;
	fma.rn.f32 	%f240, %f239, 0f3BBB989D, 0f3F000000;
	cvt.sat.f32.f32 	%f241, %f240;
	mov.f32 	%f242, 0f4B400001;
	mov.f32 	%f243, 0f437C0000;
	fma.rm.f32 	%f244, %f241, %f243, %f242;
	add.f32 	%f245, %f244, 0fCB40007F;
	neg.f32 	%f246, %f245;
	fma.rn.f32 	%f247, %f239, 0f3FB8AA3B, %f246;
	fma.rn.f32 	%f248, %f239, 0f32A57060, %f247;
	mov.b32 	%r86, %f244;
	shl.b32 	%r87, %r86, 23;
	mov.b32 	%f249, %r87;
	ex2.approx.ftz.f32 	%f250, %f248;
	fma.rn.f32 	%f251, %f250, %f249, %f494;
	ld.global.f32 	%f252, [%rd19+4];
	sub.f32 	%f253, %f252, %f486;
	fma.rn.f32 	%f254, %f253, 0f3BBB989D, 0f3F000000;
	cvt.sat.f32.f32 	%f255, %f254;
	fma.rm.f32 	%f256, %f255, %f243, %f242;
	add.f32 	%f257, %f256, 0fCB40007F;
	neg.f32 	%f258, %f257;
	fma.rn.f32 	%f259, %f253, 0f3FB8AA3B, %f258;
	fma.rn.f32 	%f260, %f253, 0f32A57060, %f259;
	mov.b32 	%r88, %f256;
	shl.b32 	%r89, %r88, 23;
	mov.b32 	%f261, %r89;
	ex2.approx.ftz.f32 	%f262, %f260;
	fma.rn.f32 	%f494, %f262, %f261, %f251;
	add.s32 	%r136, %r136, 2;
$L__BB0_24:
	and.b32  	%r90, %r51, 1;
	setp.eq.b32 	%p18, %r90, 1;
	not.pred 	%p19, %p18;
	@%p19 bra 	$L__BB0_26;
	add.s32 	%r91, %r136, %r19;
	mul.wide.s32 	%rd20, %r91, 4;
	add.s64 	%rd21, %rd1, %rd20;
	ld.global.f32 	%f263, [%rd21];
	sub.f32 	%f264, %f263, %f486;
	fma.rn.f32 	%f265, %f264, 0f3BBB989D, 0f3F000000;
	cvt.sat.f32.f32 	%f266, %f265;
	mov.f32 	%f267, 0f4B400001;
	mov.f32 	%f268, 0f437C0000;
	fma.rm.f32 	%f269, %f266, %f268, %f267;
	add.f32 	%f270, %f269, 0fCB40007F;
	neg.f32 	%f271, %f270;
	fma.rn.f32 	%f272, %f264, 0f3FB8AA3B, %f271;
	fma.rn.f32 	%f273, %f264, 0f32A57060, %f272;
	mov.b32 	%r92, %f269;
	shl.b32 	%r93, %r92, 23;
	mov.b32 	%f274, %r93;
	ex2.approx.ftz.f32 	%f275, %f273;
	fma.rn.f32 	%f494, %f275, %f274, %f494;
$L__BB0_26:
	setp.lt.s32 	%p20, %r51, 1;
	@%p20 bra 	$L__BB0_38;
	mul.lo.s32 	%r33, %r51, %r1;
	and.b32  	%r34, %r51, 7;
	setp.lt.u32 	%p21, %r51, 8;
	mov.b32 	%r143, 0;
	@%p21 bra 	$L__BB0_30;
	and.b32  	%r143, %r51, 2147483640;
	neg.s32 	%r142, %r143;
	add.s64 	%rd4, %rd1, 16;
	mov.u32 	%r141, %r33;
$L__BB0_29:
	.pragma "nounroll";
	mul.wide.s32 	%rd22, %r141, 4;
	add.s64 	%rd23, %rd4, %rd22;
	ld.global.f32 	%f276, [%rd23+-16];
	sub.f32 	%f277, %f276, %f486;
	fma.rn.f32 	%f278, %f277, 0f3BBB989D, 0f3F000000;
	cvt.sat.f32.f32 	%f279, %f278;
	mov.f32 	%f280, 0f4B400001;
	mov.f32 	%f281, 0f437C0000;
	fma.rm.f32 	%f282, %f279, %f281, %f280;
	add.f32 	%f283, %f282, 0fCB40007F;
	neg.f32 	%f284, %f283;
	fma.rn.f32 	%f285, %f277, 0f3FB8AA3B, %f284;
	fma.rn.f32 	%f286, %f277, 0f32A57060, %f285;
	mov.b32 	%r95, %f282;
	shl.b32 	%r96, %r95, 23;
	mov.b32 	%f287, %r96;
	ex2.approx.ftz.f32 	%f288, %f286;
	mul.f32 	%f289, %f288, %f287;
	div.rn.f32 	%f290, %f289, %f494;
	st.global.f32 	[%rd23+-16], %f290;
	ld.global.f32 	%f291, [%rd23+-12];
	sub.f32 	%f292, %f291, %f486;
	fma.rn.f32 	%f293, %f292, 0f3BBB989D, 0f3F000000;
	cvt.sat.f32.f32 	%f294, %f293;
	fma.rm.f32 	%f295, %f294, %f281, %f280;
	add.f32 	%f296, %f295, 0fCB40007F;
	neg.f32 	%f297, %f296;
	fma.rn.f32 	%f298, %f292, 0f3FB8AA3B, %f297;
	fma.rn.f32 	%f299, %f292, 0f32A57060, %f298;
	mov.b32 	%r97, %f295;
	shl.b32 	%r98, %r97, 23;
	mov.b32 	%f300, %r98;
	ex2.approx.ftz.f32 	%f301, %f299;
	mul.f32 	%f302, %f301, %f300;
	div.rn.f32 	%f303, %f302, %f494;
	st.global.f32 	[%rd23+-12], %f303;
	ld.global.f32 	%f304, [%rd23+-8];
	sub.f32 	%f305, %f304, %f486;
	fma.rn.f32 	%f306, %f305, 0f3BBB989D, 0f3F000000;
	cvt.sat.f32.f32 	%f307, %f306;
	fma.rm.f32 	%f308, %f307, %f281, %f280;
	add.f32 	%f309, %f308, 0fCB40007F;
	neg.f32 	%f310, %f309;
	fma.rn.f32 	%f311, %f305, 0f3FB8AA3B, %f310;
	fma.rn.f32 	%f312, %f305, 0f32A57060, %f311;
	mov.b32 	%r99, %f308;
	shl.b32 	%r100, %r99, 23;
	mov.b32 	%f313, %r100;
	ex2.approx.ftz.f32 	%f314, %f312;
	mul.f32 	%f315, %f314, %f313;
	div.rn.f32 	%f316, %f315, %f494;
	st.global.f32 	[%rd23+-8], %f316;
	ld.global.f32 	%f317, [%rd23+-4];
	sub.f32 	%f318, %f317, %f486;
	fma.rn.f32 	%f319, %f318, 0f3BBB989D, 0f3F000000;
	cvt.sat.f32.f32 	%f320, %f319;
	fma.rm.f32 	%f321, %f320, %f281, %f280;
	add.f32 	%f322, %f321, 0fCB40007F;
	neg.f32 	%f323, %f322;
	fma.rn.f32 	%f324, %f318, 0f3FB8AA3B, %f323;
	fma.rn.f32 	%f325, %f318, 0f32A57060, %f324;
	mov.b32 	%r101, %f321;
	shl.b32 	%r102, %r101, 23;
	mov.b32 	%f326, %r102;
	ex2.approx.ftz.f32 	%f327, %f325;
	mul.f32 	%f328, %f327, %f326;
	div.rn.f32 	%f329, %f328, %f494;
	st.global.f32 	[%rd23+-4], %f329;
	ld.global.f32 	%f330, [%rd23];
	sub.f32 	%f331, %f330, %f486;
	fma.rn.f32 	%f332, %f331, 0f3BBB989D, 0f3F000000;
	cvt.sat.f32.f32 	%f333, %f332;
	fma.rm.f32 	%f334, %f333, %f281, %f280;
	add.f32 	%f335, %f334, 0fCB40007F;
	neg.f32 	%f336, %f335;
	fma.rn.f32 	%f337, %f331, 0f3FB8AA3B, %f336;
	fma.rn.f32 	%f338, %f331, 0f32A57060, %f337;
	mov.b32 	%r103, %f334;
	shl.b32 	%r104, %r103, 23;
	mov.b32 	%f339, %r104;
	ex2.approx.ftz.f32 	%f340, %f338;
	mul.f32 	%f341, %f340, %f339;
	div.rn.f32 	%f342, %f341, %f494;
	st.global.f32 	[%rd23], %f342;
	ld.global.f32 	%f343, [%rd23+4];
	sub.f32 	%f344, %f343, %f486;
	fma.rn.f32 	%f345, %f344, 0f3BBB989D, 0f3F000000;
	cvt.sat.f32.f32 	%f346, %f345;
	fma.rm.f32 	%f347, %f346, %f281, %f280;
	add.f32 	%f348, %f347, 0fCB40007F;
	neg.f32 	%f349, %f348;
	fma.rn.f32 	%f350, %f344, 0f3FB8AA3B, %f349;
	fma.rn.f32 	%f351, %f344, 0f32A57060, %f350;
	mov.b32 	%r105, %f347;
	shl.b32 	%r106, %r105, 23;
	mov.b32 	%f352, %r106;
	ex2.approx.ftz.f32 	%f353, %f351;
	mul.f32 	%f354, %f353, %f352;
	div.rn.f32 	%f355, %f354, %f494;
	st.global.f32 	[%rd23+4], %f355;
	ld.global.f32 	%f356, [%rd23+8];
	sub.f32 	%f357, %f356, %f486;
	fma.rn.f32 	%f358, %f357, 0f3BBB989D, 0f3F000000;
	cvt.sat.f32.f32 	%f359, %f358;
	fma.rm.f32 	%f360, %f359, %f281, %f280;
	add.f32 	%f361, %f360, 0fCB40007F;
	neg.f32 	%f362, %f361;
	fma.rn.f32 	%f363, %f357, 0f3FB8AA3B, %f362;
	fma.rn.f32 	%f364, %f357, 0f32A57060, %f363;
	mov.b32 	%r107, %f360;
	shl.b32 	%r108, %r107, 23;
	mov.b32 	%f365, %r108;
	ex2.approx.ftz.f32 	%f366, %f364;
	mul.f32 	%f367, %f366, %f365;
	div.rn.f32 	%f368, %f367, %f494;
	st.global.f32 	[%rd23+8], %f368;
	ld.global.f32 	%f369, [%rd23+12];
	sub.f32 	%f370, %f369, %f486;
	fma.rn.f32 	%f371, %f370, 0f3BBB989D, 0f3F000000;
	cvt.sat.f32.f32 	%f372, %f371;
	fma.rm.f32 	%f373, %f372, %f281, %f280;
	add.f32 	%f374, %f373, 0fCB40007F;
	neg.f32 	%f375, %f374;
	fma.rn.f32 	%f376, %f370, 0f3FB8AA3B, %f375;
	fma.rn.f32 	%f377, %f370, 0f32A57060, %f376;
	mov.b32 	%r109, %f373;
	shl.b32 	%r110, %r109, 23;
	mov.b32 	%f378, %r110;
	ex2.approx.ftz.f32 	%f379, %f377;
	mul.f32 	%f380, %f379, %f378;
	div.rn.f32 	%f381, %f380, %f494;
	st.global.f32 	[%rd23+12], %f381;
	add.s32 	%r142, %r142, 8;
	add.s32 	%r141, %r141, 8;
	setp.ne.s32 	%p22, %r142, 0;
	@%p22 bra 	$L__BB0_29;
$L__BB0_30:
	setp.eq.s32 	%p23, %r34, 0;
	@%p23 bra 	$L__BB0_38;
	and.b32  	%r46, %r51, 3;
	setp.lt.u32 	%p24, %r34, 4;
	@%p24 bra 	$L__BB0_33;
	add.s32 	%r111, %r143, %r33;
	mul.wide.s32 	%rd24, %r111, 4;
	add.s64 	%rd25, %rd1, %rd24;
	ld.global.f32 	%f382, [%rd25];
	sub.f32 	%f383, %f382, %f486;
	fma.rn.f32 	%f384, %f383, 0f3BBB989D, 0f3F000000;
	cvt.sat.f32.f32 	%f385, %f384;
	mov.f32 	%f386, 0f4B400001;
	mov.f32 	%f387, 0f437C0000;
	fma.rm.f32 	%f388, %f385, %f387, %f386;
	add.f32 	%f389, %f388, 0fCB40007F;
	neg.f32 	%f390, %f389;
	fma.rn.f32 	%f391, %f383, 0f3FB8AA3B, %f390;
	fma.rn.f32 	%f392, %f383, 0f32A57060, %f391;
	mov.b32 	%r112, %f388;
	shl.b32 	%r113, %r112, 23;
	mov.b32 	%f393, %r113;
	ex2.approx.ftz.f32 	%f394, %f392;
	mul.f32 	%f395, %f394, %f393;
	div.rn.f32 	%f396, %f395, %f494;
	st.global.f32 	[%rd25], %f396;
	ld.global.f32 	%f397, [%rd25+4];
	sub.f32 	%f398, %f397, %f486;
	fma.rn.f32 	%f399, %f398, 0f3BBB989D, 0f3F000000;
	cvt.sat.f32.f32 	%f400, %f399;
	fma.rm.f32 	%f401, %f400, %f387, %f386;
	add.f32 	%f402, %f401, 0fCB40007F;
	neg.f32 	%f403, %f402;
	fma.rn.f32 	%f404, %f398, 0f3FB8AA3B, %f403;
	fma.rn.f32 	%f405, %f398, 0f32A57060, %f404;
	mov.b32 	%r114, %f401;
	shl.b32 	%r115, %r114, 23;
	mov.b32 	%f406, %r115;
	ex2.approx.ftz.f32 	%f407, %f405;
	mul.f32 	%f408, %f407, %f406;
	div.rn.f32 	%f409, %f408, %f494;
	st.global.f32 	[%rd25+4], %f409;
	ld.global.f32 	%f410, [%rd25+8];
	sub.f32 	%f411, %f410, %f486;
	fma.rn.f32 	%f412, %f411, 0f3BBB989D, 0f3F000000;
	cvt.sat.f32.f32 	%f413, %f412;
	fma.rm.f32 	%f414, %f413, %f387, %f386;
	add.f32 	%f415, %f414, 0fCB40007F;
	neg.f32 	%f416, %f415;
	fma.rn.f32 	%f417, %f411, 0f3FB8AA3B, %f416;
	fma.rn.f32 	%f418, %f411, 0f32A57060, %f417;
	mov.b32 	%r116, %f414;
	shl.b32 	%r117, %r116, 23;
	mov.b32 	%f419, %r117;
	ex2.approx.ftz.f32 	%f420, %f418;
	mul.f32 	%f421, %f420, %f419;
	div.rn.f32 	%f422, %f421, %f494;
	st.global.f32 	[%rd25+8], %f422;
	ld.global.f32 	%f423, [%rd25+12];
	sub.f32 	%f424, %f423, %f486;
	fma.rn.f32 	%f425, %f424, 0f3BBB989D, 0f3F000000;
	cvt.sat.f32.f32 	%f426, %f425;
	fma.rm.f32 	%f427, %f426, %f387, %f386;
	add.f32 	%f428, %f427, 0fCB40007F;
	neg.f32 	%f429, %f428;
	fma.rn.f32 	%f430, %f424, 0f3FB8AA3B, %f429;
	fma.rn.f32 	%f431, %f424, 0f32A57060, %f430;
	mov.b32 	%r118, %f427;
	shl.b32 	%r119, %r118, 23;
	mov.b32 	%f432, %r119;
	ex2.approx.ftz.f32 	%f433, %f431;
	mul.f32 	%f434, %f433, %f432;
	div.rn.f32 	%f435, %f434, %f494;
	st.global.f32 	[%rd25+12], %f435;
	add.s32 	%r143, %r143, 4;
$L__BB0_33:
	setp.eq.s32 	%p25, %r46, 0;
	@%p25 bra 	$L__BB0_38;
	setp.eq.s32 	%p26, %r46, 1;
	@%p26 bra 	$L__BB0_36;
	add.s32 	%r120, %r143, %r33;
	mul.wide.s32 	%rd26, %r120, 4;
	add.s64 	%rd27, %rd1, %rd26;
	ld.global.f32 	%f436, [%rd27];
	sub.f32 	%f437, %f436, %f486;
	fma.rn.f32 	%f438, %f437, 0f3BBB989D, 0f3F000000;
	cvt.sat.f32.f32 	%f439, %f438;
	mov.f32 	%f440, 0f4B400001;
	mov.f32 	%f441, 0f437C0000;
	fma.rm.f32 	%f442, %f439, %f441, %f440;
	add.f32 	%f443, %f442, 0fCB40007F;
	neg.f32 	%f444, %f443;
	fma.rn.f32 	%f445, %f437, 0f3FB8AA3B, %f444;
	fma.rn.f32 	%f446, %f437, 0f32A57060, %f445;
	mov.b32 	%r121, %f442;
	shl.b32 	%r122, %r121, 23;
	mov.b32 	%f447, %r122;
	ex2.approx.ftz.f32 	%f448, %f446;
	mul.f32 	%f449, %f448, %f447;
	div.rn.f32 	%f450, %f449, %f494;
	st.global.f32 	[%rd27], %f450;
	ld.global.f32 	%f451, [%rd27+4];
	sub.f32 	%f452, %f451, %f486;
	fma.rn.f32 	%f453, %f452, 0f3BBB989D, 0f3F000000;
	cvt.sat.f32.f32 	%f454, %f453;
	fma.rm.f32 	%f455, %f454, %f441, %f440;
	add.f32 	%f456, %f455, 0fCB40007F;
	neg.f32 	%f457, %f456;
	fma.rn.f32 	%f458, %f452, 0f3FB8AA3B, %f457;
	fma.rn.f32 	%f459, %f452, 0f32A57060, %f458;
	mov.b32 	%r123, %f455;
	shl.b32 	%r124, %r123, 23;
	mov.b32 	%f460, %r124;
	ex2.approx.ftz.f32 	%f461, %f459;
	mul.f32 	%f462, %f461, %f460;
	div.rn.f32 	%f463, %f462, %f494;
	st.global.f32 	[%rd27+4], %f463;
	add.s32 	%r143, %r143, 2;
$L__BB0_36:
	and.b32  	%r125, %r51, 1;
	setp.eq.b32 	%p27, %r125, 1;
	not.pred 	%p28, %p27;
	@%p28 bra 	$L__BB0_38;
	add.s32 	%r126, %r143, %r33;
	mul.wide.s32 	%rd28, %r126, 4;
	add.s64 	%rd29, %rd1, %rd28;
	ld.global.f32 	%f464, [%rd29];
	sub.f32 	%f465, %f464, %f486;
	fma.rn.f32 	%f466, %f465, 0f3BBB989D, 0f3F000000;
	cvt.sat.f32.f32 	%f467, %f466;
	mov.f32 	%f468, 0f4B400001;
	mov.f32 	%f469, 0f437C0000;
	fma.rm.f32 	%f470, %f467, %f469, %f468;
	add.f32 	%f471, %f470, 0fCB40007F;
	neg.f32 	%f472, %f471;
	fma.rn.f32 	%f473, %f465, 0f3FB8AA3B, %f472;
	fma.rn.f32 	%f474, %f465, 0f32A57060, %f473;
	mov.b32 	%r127, %f470;
	shl.b32 	%r128, %r127, 23;
	mov.b32 	%f475, %r128;
	ex2.approx.ftz.f32 	%f476, %f474;
	mul.f32 	%f477, %f476, %f475;
	div.rn.f32 	%f478, %f477, %f494;
	st.global.f32 	[%rd29], %f478;
$L__BB0_38:
	ret;

}


// ===== COMPILED SASS (sm_100) =====

	.target	sm_100

	.elftype	@"ET_EXEC"


//--------------------- .note.nv.tkinfo           --------------------------
	.section	.note.nv.tkinfo,"",@"SHT_NOTE"
	.sectionflags	@"SHF_NOTE_NV_TKINFO"
	.tkinfo
        /*0018*/ 	.word	0x00000002
        /*0030*/ 	.string	""
        /*0030*/ 	.string	"ptxas"
        /*0030*/ 	.string	"Cuda compilation tools, release 13.0, V13.0.88"
        /*0030*/ 	.string	"Build cuda_13.0.r13.0/compiler.36424714_0"
        /*0030*/ 	.string	"-arch sm_100 -m 64 "



//--------------------- .note.nv.cuinfo           --------------------------
	.section	.note.nv.cuinfo,"",@"SHT_NOTE"
	.sectionflags	@"SHF_NOTE_NV_CUINFO"
        /*0018*/ 	.short	0x0002
        /*001a*/ 	.short	0x0064
        /*001c*/ 	.short	0x0082
	.zero		2


//--------------------- .nv.info                  --------------------------
	.section	.nv.info,"",@"SHT_CUDA_INFO"
	.align	4


	//----- nvinfo : EIATTR_REGCOUNT
	.align		4
        /*0000*/ 	.byte	0x04, 0x2f
        /*0002*/ 	.short	(.L_1 - .L_0)
	.align		4
.L_0:
        /*0004*/ 	.word	index@(_Z20softmax_naive_kernelPfii)
        /*0008*/ 	.word	0x00000020


	//----- nvinfo : EIATTR_FRAME_SIZE
	.align		4
.L_1:
        /*000c*/ 	.byte	0x04, 0x11
        /*000e*/ 	.short	(.L_3 - .L_2)
	.align		4
.L_2:
        /*0010*/ 	.word	index@($__internal_0_$__cuda_sm3x_div_rn_noftz_f32_slowpath)
        /*0014*/ 	.word	0x00000000


	//----- nvinfo : EIATTR_FRAME_SIZE
	.align		4
.L_3:
        /*0018*/ 	.byte	0x04, 0x11
        /*001a*/ 	.short	(.L_5 - .L_4)
	.align		4
.L_4:
        /*001c*/ 	.word	index@(_Z20softmax_naive_kernelPfii)
        /*0020*/ 	.word	0x00000000


	//----- nvinfo : EIATTR_MIN_STACK_SIZE
	.align		4
.L_5:
        /*0024*/ 	.byte	0x04, 0x12
        /*0026*/ 	.short	(.L_7 - .L_6)
	.align		4
.L_6:
        /*0028*/ 	.word	index@(_Z20softmax_naive_kernelPfii)
        /*002c*/ 	.word	0x00000000
.L_7:


//--------------------- .nv.compat                --------------------------
	.section	.nv.compat,"",@"SHT_CUDA_COMPAT_INFO"
	.align	4
        /*0000*/ 	.byte	0x02, 0x09, 0x00, 0x00, 0x02, 0x02, 0x01, 0x00, 0x02, 0x05, 0x05, 0x00, 0x03, 0x07, 0x01, 0x01
        /*0010*/ 	.byte	0x02, 0x03, 0x00, 0x00, 0x02, 0x06, 0x01, 0x00, 0x04, 0x0b, 0x08, 0x00, 0x01, 0x00, 0x00, 0x00
        /*0020*/ 	.byte	0x00, 0x00, 0x00, 0x00


//--------------------- .nv.info._Z20softmax_naive_kernelPfii --------------------------
	.section	.nv.info._Z20softmax_naive_kernelPfii,"",@"SHT_CUDA_INFO"
	.sectionflags	@""
	.align	4


	//----- nvinfo : EIATTR_CUDA_API_VERSION
	.align		4
        /*0000*/ 	.byte	0x04, 0x37
        /*0002*/ 	.short	(.L_9 - .L_8)
.L_8:
        /*0004*/ 	.word	0x00000082


	//----- nvinfo : EIATTR_KPARAM_INFO
	.align		4
.L_9:
        /*0008*/ 	.byte	0x04, 0x17
        /*000a*/ 	.short	(.L_11 - .L_10)
.L_10:
        /*000c*/ 	.word	0x00000000
        /*0010*/ 	.short	0x0002
        /*0012*/ 	.short	0x000c
        /*0014*/ 	.byte	0x00, 0xf0, 0x11, 0x00


	//----- nvinfo : EIATTR_KPARAM_INFO
	.align		4
.L_11:
        /*0018*/ 	.byte	0x04, 0x17
        /*001a*/ 	.short	(.L_13 - .L_12)
.L_12:
        /*001c*/ 	.word	0x00000000
        /*0020*/ 	.short	0x0001
        /*0022*/ 	.short	0x0008
        /*0024*/ 	.byte	0x00, 0xf0, 0x11, 0x00


	//----- nvinfo : EIATTR_KPARAM_INFO
	.align		4
.L_13:
        /*0028*/ 	.byte	0x04, 0x17
        /*002a*/ 	.short	(.L_15 - .L_14)
.L_14:
        /*002c*/ 	.word	0x00000000
        /*0030*/ 	.short	0x0000
        /*0032*/ 	.short	0x0000
        /*0034*/ 	.byte	0x00, 0xf5, 0x21, 0x00


	//----- nvinfo : EIATTR_SPARSE_MMA_MASK
	.align		4
.L_15:
        /*0038*/ 	.byte	0x03, 0x50
        /*003a*/ 	.short	0x0000


	//----- nvinfo : EIATTR_MAXREG_COUNT
	.align		4
        /*003c*/ 	.byte	0x03, 0x1b
        /*003e*/ 	.short	0x00ff


	//----- nvinfo : EIATTR_MERCURY_ISA_VERSION
	.align		4
        /*0040*/ 	.byte	0x03, 0x5f
        /*0042*/ 	.short	0x0101


	//----- nvinfo : EIATTR_VRC_CTA_INIT_COUNT
	.align		4
        /*0044*/ 	.byte	0x02, 0x4a
	.zero		1
	.zero		1


	//----- nvinfo : EIATTR_EXIT_INSTR_OFFSETS
	.align		4
        /*0048*/ 	.byte	0x04, 0x1c
        /*004a*/ 	.short	(.L_17 - .L_16)


	//   ....[0]....
.L_16:
        /*004c*/ 	.word	0x00000070


	//   ....[1]....
        /*0050*/ 	.word	0x000013a0


	//   ....[2]....
        /*0054*/ 	.word	0x00002210


	//   ....[3]....
        /*0058*/ 	.word	0x00002970


	//   ....[4]....
        /*005c*/ 	.word	0x00002d70


	//   ....[5]....
        /*0060*/ 	.word	0x00002f60


	//----- nvinfo : EIATTR_CRS_STACK_SIZE
	.align		4
.L_17:
        /*0064*/ 	.byte	0x04, 0x1e
        /*0066*/ 	.short	(.L_19 - .L_18)
.L_18:
        /*0068*/ 	.word	0x00000000


	//----- nvinfo : EIATTR_CBANK_PARAM_SIZE
	.align		4
.L_19:
        /*006c*/ 	.byte	0x03, 0x19
        /*006e*/ 	.short	0x0010


	//----- nvinfo : EIATTR_PARAM_CBANK
	.align		4
        /*0070*/ 	.byte	0x04, 0x0a
        /*0072*/ 	.short	(.L_21 - .L_20)
	.align		4
.L_20:
        /*0074*/ 	.word	index@(.nv.constant0._Z20softmax_naive_kernelPfii)
        /*0078*/ 	.short	0x0380
        /*007a*/ 	.short	0x0010


	//----- nvinfo : EIATTR_SW_WAR
	.align		4
.L_21:
        /*007c*/ 	.byte	0x04, 0x36
        /*007e*/ 	.short	(.L_23 - .L_22)
.L_22:
        /*0080*/ 	.word	0x00000008
.L_23:


//--------------------- .nv.callgraph             --------------------------
	.section	.nv.callgraph,"",@"SHT_CUDA_CALLGRAPH"
	.align	4
	.sectionentsize	8
	.align		4
        /*0000*/ 	.word	0x00000000
	.align		4
        /*0004*/ 	.word	0xffffffff
	.align		4
        /*0008*/ 	.word	0x00000000
	.align		4
        /*000c*/ 	.word	0xfffffffe
	.align		4
        /*0010*/ 	.word	0x00000000
	.align		4
        /*0014*/ 	.word	0xfffffffd
	.align		4
        /*0018*/ 	.word	0x00000000
	.align		4
        /*001c*/ 	.word	0xfffffffc


//--------------------- .text._Z20softmax_naive_kernelPfii --------------------------
	.section	.text._Z20softmax_naive_kernelPfii,"ax",@progbits
	.align	128
        .global         _Z20softmax_naive_kernelPfii
        .type           _Z20softmax_naive_kernelPfii,@function
        .size           _Z20softmax_naive_kernelPfii,(.L_x_57 - _Z20softmax_naive_kernelPfii)
        .other          _Z20softmax_naive_kernelPfii,@"STO_CUDA_ENTRY STV_DEFAULT"
_Z20softmax_naive_kernelPfii:
.text._Z20softmax_naive_kernelPfii:
[----:B------:R-:W-:Y:S01]  /*0000*/  LDC R1, c[0x0][0x37c] ;  /* 0x0000df00ff017b82 */ /* 0x000fe20000000800 */
[----:B------:R-:W0:Y:S07]  /*0010*/  S2R R3, SR_TID.X ;  /* 0x0000000000037919 */ /* 0x000e2e0000002100 */
[----:B------:R-:W0:Y:S01]  /*0020*/  S2UR UR4, SR_CTAID.X ;  /* 0x00000000000479c3 */ /* 0x000e220000002500 */
[----:B------:R-:W1:Y:S07]  /*0030*/  LDCU UR5, c[0x0][0x388] ;  /* 0x00007100ff0577ac */ /* 0x000e6e0008000800 */
[----:B------:R-:W0:Y:S02]  /*0040*/  LDC R0, c[0x0][0x360] ;  /* 0x0000d800ff007b82 */ /* 0x000e240000000800 */
[----:B0-----:R-:W-:-:S05]  /*0050*/  IMAD R0, R0, UR4, R3 ;  /* 0x0000000400007c24 */ /* 0x001fca000f8e0203 */
[----:B-1----:R-:W-:-:S13]  /*0060*/  ISETP.GE.AND P0, PT, R0, UR5, PT ;  /* 0x0000000500007c0c */ /* 0x002fda000bf06270 */
[----:B------:R-:W-:Y:S05]  /*0070*/  @P0 EXIT ;  /* 0x000000000000094d */ /* 0x000fea0003800000 */
[----:B------:R-:W0:Y:S01]  /*0080*/  LDCU UR5, c[0x0][0x38c] ;  /* 0x00007180ff0577ac */ /* 0x000e220008000800 */
[----:B------:R-:W-:Y:S01]  /*0090*/  MOV R2, 0xff800000 ;  /* 0xff80000000027802 */ /* 0x000fe20000000f00 */
[----:B------:R-:W1:Y:S01]  /*00a0*/  LDCU.64 UR10, c[0x0][0x358] ;  /* 0x00006b00ff0a77ac */ /* 0x000e620008000a00 */
[----:B0-----:R-:W-:-:S09]  /*00b0*/  UISETP.GE.AND UP0, UPT, UR5, 0x1, UPT ;  /* 0x000000010500788c */ /* 0x001fd2000bf06270 */
[----:B-1----:R-:W-:Y:S05]  /*00c0*/  BRA.U !UP0, `(.L_x_0) ;  /* 0x0000000508747547 */ /* 0x002fea000b800000 */
[----:B------:R-:W-:Y:S02]  /*00d0*/  UISETP.GE.U32.AND UP1, UPT, UR5, 0x10, UPT ;  /* 0x000000100500788c */ /* 0x000fe4000bf26070 */
[----:B------:R-:W-:Y:S01]  /*00e0*/  IMAD R3, R0, UR5, RZ ;  /* 0x0000000500037c24 */ /* 0x000fe2000f8e02ff */
[----:B------:R-:W-:Y:S01]  /*00f0*/  ULOP3.LUT UR8, UR5, 0xf, URZ, 0xc0, !UPT ;  /* 0x0000000f05087892 */ /* 0x000fe2000f8ec0ff */
[----:B------:R-:W-:Y:S01]  /*0100*/  MOV R2, 0xff800000 ;  /* 0xff80000000027802 */ /* 0x000fe20000000f00 */
[----:B------:R-:W-:Y:S02]  /*0110*/  UMOV UR4, URZ ;  /* 0x000000ff00047c82 */ /* 0x000fe40008000000 */
[----:B------:R-:W-:Y:S02]  /*0120*/  UISETP.NE.AND UP0, UPT, UR8, URZ, UPT ;  /* 0x000000ff0800728c */ /* 0x000fe4000bf05270 */
[----:B------:R-:W-:Y:S09]  /*0130*/  BRA.U !UP1, `(.L_x_1) ;  /* 0x0000000109987547 */ /* 0x000ff2000b800000 */
[----:B------:R-:W0:Y:S01]  /*0140*/  LDCU.64 UR6, c[0x0][0x380] ;  /* 0x00007000ff0677ac */ /* 0x000e220008000a00 */
[----:B------:R-:W-:Y:S02]  /*0150*/  MOV R2, 0xff800000 ;  /* 0xff80000000027802 */ /* 0x000fe40000000f00 */
[----:B------:R-:W-:Y:S01]  /*0160*/  MOV R6, R3 ;  /* 0x0000000300067202 */ /* 0x000fe20000000f00 */
[----:B------:R-:W-:-:S04]  /*0170*/  ULOP3.LUT UR4, UR5, 0x7ffffff0, URZ, 0xc0, !UPT ;  /* 0x7ffffff005047892 */ /* 0x000fc8000f8ec0ff */
[----:B------:R-:W-:Y:S02]  /*0180*/  UIADD3 UR9, UPT, UPT, -UR4, URZ, URZ ;  /* 0x000000ff04097290 */ /* 0x000fe4000fffe1ff */
[----:B0-----:R-:W-:-:S04]  /*0190*/  UIADD3 UR5, UP1, UPT, UR6, 0x20, URZ ;  /* 0x0000002006057890 */ /* 0x001fc8000ff3e0ff */
[----:B------:R-:W-:-:S12]  /*01a0*/  UIADD3.X UR6, UPT, UPT, URZ, UR7, URZ, UP1, !UPT ;  /* 0x00000007ff067290 */ /* 0x000fd80008ffe4ff */
.L_x_2:
[----:B------:R-:W-:Y:S02]  /*01b0*/  MOV R4, UR5 ;  /* 0x0000000500047c02 */ /* 0x000fe40008000f00 */
[----:B------:R-:W-:-:S03]  /*01c0*/  MOV R5, UR6 ;  /* 0x0000000600057c02 */ /* 0x000fc60008000f00 */
[----:B------:R-:W-:-:S05]  /*01d0*/  IMAD.WIDE R4, R6, 0x4, R4 ;  /* 0x0000000406047825 */ /* 0x000fca00078e0204 */
[----:B------:R-:W2:Y:S04]  /*01e0*/  LDG.E R7, desc[UR10][R4.64+-0x20] ;  /* 0xffffe00a04077981 */ /* 0x000ea8000c1e1900 */
[----:B------:R-:W2:Y:S04]  /*01f0*/  LDG.E R8, desc[UR10][R4.64+-0x1c] ;  /* 0xffffe40a04087981 */ /* 0x000ea8000c1e1900 */
[----:B------:R-:W3:Y:S04]  /*0200*/  LDG.E R10, desc[UR10][R4.64+-0x18] ;  /* 0xffffe80a040a7981 */ /* 0x000ee8000c1e1900 */
[----:B------:R-:W3:Y:S04]  /*0210*/  LDG.E R9, desc[UR10][R4.64+-0x14] ;  /* 0xffffec0a04097981 */ /* 0x000ee8000c1e1900 */
[----:B------:R-:W4:Y:S04]  /*0220*/  LDG.E R12, desc[UR10][R4.64+-0x10] ;  /* 0xfffff00a040c7981 */ /* 0x000f28000c1e1900 */
[----:B------:R-:W4:Y:S04]  /*0230*/  LDG.E R11, desc[UR10][R4.64+-0xc] ;  /* 0xfffff40a040b7981 */ /* 0x000f28000c1e1900 */
[----:B------:R-:W5:Y:S04]  /*0240*/  LDG.E R14, desc[UR10][R4.64+-0x8] ;  /* 0xfffff80a040e7981 */ /* 0x000f68000c1e1900 */
        /* <DEDUP_REMOVED lines=8> */
[----:B------:R-:W5:Y:S01]  /*02d0*/  LDG.E R21, desc[UR10][R4.64+0x1c] ;  /* 0x00001c0a04157981 */ /* 0x000f62000c1e1900 */
[----:B------:R-:W-:Y:S01]  /*02e0*/  UIADD3 UR9, UPT, UPT, UR9, 0x10, URZ ;  /* 0x0000001009097890 */ /* 0x000fe2000fffe0ff */
[----:B------:R-:W-:-:S03]  /*02f0*/  IADD3 R6, PT, PT, R6, 0x10, RZ ;  /* 0x0000001006067810 */ /* 0x000fc60007ffe0ff */
[----:B------:R-:W-:Y:S01]  /*0300*/  UISETP.NE.AND UP1, UPT, UR9, URZ, UPT ;  /* 0x000000ff0900728c */ /* 0x000fe2000bf25270 */
[----:B--2---:R-:W-:-:S04]  /*0310*/  FMNMX3 R7, R7, R2, R8, !PT ;  /* 0x0000000207077276 */ /* 0x004fc80007800008 */
[----:B---3--:R-:W-:-:S04]  /*0320*/  FMNMX3 R7, R10, R7, R9, !PT ;  /* 0x000000070a077276 */ /* 0x008fc80007800009 */
[----:B----4-:R-:W-:-:S04]  /*0330*/  FMNMX3 R7, R12, R7, R11, !PT ;  /* 0x000000070c077276 */ /* 0x010fc8000780000b */
[----:B-----5:R-:W-:-:S04]  /*0340*/  FMNMX3 R7, R14, R7, R13, !PT ;  /* 0x000000070e077276 */ /* 0x020fc8000780000d */
[----:B------:R-:W-:-:S04]  /*0350*/  FMNMX3 R7, R16, R7, R15, !PT ;  /* 0x0000000710077276 */ /* 0x000fc8000780000f */
[----:B------:R-:W-:-:S04]  /*0360*/  FMNMX3 R7, R18, R7, R17, !PT ;  /* 0x0000000712077276 */ /* 0x000fc80007800011 */
[----:B------:R-:W-:-:S04]  /*0370*/  FMNMX3 R7, R20, R7, R19, !PT ;  /* 0x0000000714077276 */ /* 0x000fc80007800013 */
[----:B------:R-:W-:Y:S01]  /*0380*/  FMNMX3 R2, R22, R7, R21, !PT ;  /* 0x0000000716027276 */ /* 0x000fe20007800015 */
[----:B------:R-:W-:Y:S06]  /*0390*/  BRA.U UP1, `(.L_x_2) ;  /* 0xfffffffd01847547 */ /* 0x000fec000b83ffff */
.L_x_1:
[----:B------:R-:W-:Y:S05]  /*03a0*/  BRA.U !UP0, `(.L_x_0) ;  /* 0x0000000108bc7547 */ /* 0x000fea000b800000 */
[----:B------:R-:W0:Y:S01]  /*03b0*/  LDCU UR5, c[0x0][0x38c] ;  /* 0x00007180ff0577ac */ /* 0x000e220008000800 */
[----:B------:R-:W-:Y:S02]  /*03c0*/  UISETP.GE.U32.AND UP0, UPT, UR8, 0x8, UPT ;  /* 0x000000080800788c */ /* 0x000fe4000bf06070 */
[----:B0-----:R-:W-:-:S04]  /*03d0*/  ULOP3.LUT UR6, UR5, 0x7, URZ, 0xc0, !UPT ;  /* 0x0000000705067892 */ /* 0x001fc8000f8ec0ff */
[----:B------:R-:W-:-:S03]  /*03e0*/  UISETP.NE.AND UP1, UPT, UR6, URZ, UPT ;  /* 0x000000ff0600728c */ /* 0x000fc6000bf25270 */
[----:B------:R-:W-:Y:S08]  /*03f0*/  BRA.U !UP0, `(.L_x_3) ;  /* 0x0000000108407547 */ /* 0x000ff0000b800000 */
[----:B------:R-:W0:Y:S01]  /*0400*/  LDC.64 R4, c[0x0][0x380] ;  /* 0x0000e000ff047b82 */ /* 0x000e220000000a00 */
[----:B------:R-:W-:-:S05]  /*0410*/  IADD3 R7, PT, PT, R3, UR4, RZ ;  /* 0x0000000403077c10 */ /* 0x000fca000fffe0ff */
[----:B0-----:R-:W-:-:S05]  /*0420*/  IMAD.WIDE R4, R7, 0x4, R4 ;  /* 0x0000000407047825 */ /* 0x001fca00078e0204 */
[----:B------:R-:W2:Y:S04]  /*0430*/  LDG.E R7, desc[UR10][R4.64] ;  /* 0x0000000a04077981 */ /* 0x000ea8000c1e1900 */
[----:B------:R-:W2:Y:S04]  /*0440*/  LDG.E R6, desc[UR10][R4.64+0x4] ;  /* 0x0000040a04067981 */ /* 0x000ea8000c1e1900 */
[----:B------:R-:W3:Y:S04]  /*0450*/  LDG.E R9, desc[UR10][R4.64+0x8] ;  /* 0x0000080a04097981 */ /* 0x000ee8000c1e1900 */
[----:B------:R-:W3:Y:S04]  /*0460*/  LDG.E R8, desc[UR10][R4.64+0xc] ;  /* 0x00000c0a04087981 */ /* 0x000ee8000c1e1900 */
[----:B------:R-:W4:Y:S04]  /*0470*/  LDG.E R11, desc[UR10][R4.64+0x10] ;  /* 0x0000100a040b7981 */ /* 0x000f28000c1e1900 */
[----:B------:R-:W4:Y:S04]  /*0480*/  LDG.E R10, desc[UR10][R4.64+0x14] ;  /* 0x0000140a040a7981 */ /* 0x000f28000c1e1900 */
[----:B------:R-:W5:Y:S04]  /*0490*/  LDG.E R13, desc[UR10][R4.64+0x18] ;  /* 0x0000180a040d7981 */ /* 0x000f68000c1e1900 */
[----:B------:R-:W5:Y:S01]  /*04a0*/  LDG.E R12, desc[UR10][R4.64+0x1c] ;  /* 0x00001c0a040c7981 */ /* 0x000f62000c1e1900 */
[----:B------:R-:W-:Y:S01]  /*04b0*/  UIADD3 UR4, UPT, UPT, UR4, 0x8, URZ ;  /* 0x0000000804047890 */ /* 0x000fe2000fffe0ff */
[----:B--2---:R-:W-:-:S04]  /*04c0*/  FMNMX3 R6, R7, R2, R6, !PT ;  /* 0x0000000207067276 */ /* 0x004fc80007800006 */
[----:B---3--:R-:W-:-:S04]  /*04d0*/  FMNMX3 R6, R9, R6, R8, !PT ;  /* 0x0000000609067276 */ /* 0x008fc80007800008 */
[----:B----4-:R-:W-:-:S04]  /*04e0*/  FMNMX3 R6, R11, R6, R10, !PT ;  /* 0x000000060b067276 */ /* 0x010fc8000780000a */
[----:B-----5:R-:W-:-:S07]  /*04f0*/  FMNMX3 R2, R13, R6, R12, !PT ;  /* 0x000000060d027276 */ /* 0x020fce000780000c */
.L_x_3:
[----:B------:R-:W-:Y:S05]  /*0500*/  BRA.U !UP1, `(.L_x_0) ;  /* 0x0000000109647547 */ /* 0x000fea000b800000 */
[----:B------:R-:W-:Y:S02]  /*0510*/  UISETP.GE.U32.AND UP0, UPT, UR6, 0x4, UPT ;  /* 0x000000040600788c */ /* 0x000fe4000bf06070 */
[----:B------:R-:W-:-:S04]  /*0520*/  ULOP3.LUT UR5, UR5, 0x3, URZ, 0xc0, !UPT ;  /* 0x0000000305057892 */ /* 0x000fc8000f8ec0ff */
        /* <DEDUP_REMOVED lines=8> */
[----:B------:R-:W3:Y:S01]  /*05b0*/  LDG.E R8, desc[UR10][R4.64+0xc] ;  /* 0x00000c0a04087981 */ /* 0x000ee2000c1e1900 */
[----:B------:R-:W-:Y:S01]  /*05c0*/  UIADD3 UR4, UPT, UPT, UR4, 0x4, URZ ;  /* 0x0000000404047890 */ /* 0x000fe2000fffe0ff */
[----:B--2---:R-:W-:-:S04]  /*05d0*/  FMNMX3 R2, R7, R2, R6, !PT ;  /* 0x0000000207027276 */ /* 0x004fc80007800006 */
[----:B---3--:R-:W-:-:S07]  /*05e0*/  FMNMX3 R2, R9, R2, R8, !PT ;  /* 0x0000000209027276 */ /* 0x008fce0007800008 */
.L_x_4:
[----:B------:R-:W-:Y:S05]  /*05f0*/  BRA.U !UP1, `(.L_x_0) ;  /* 0x0000000109287547 */ /* 0x000fea000b800000 */
[----:B------:R-:W0:Y:S01]  /*0600*/  LDC.64 R6, c[0x0][0x380] ;  /* 0x0000e000ff067b82 */ /* 0x000e220000000a00 */
[----:B------:R-:W-:Y:S01]  /*0610*/  IADD3 R3, PT, PT, R3, UR4, RZ ;  /* 0x0000000403037c10 */ /* 0x000fe2000fffe0ff */
[----:B------:R-:W-:-:S12]  /*0620*/  UIADD3 UR5, UPT, UPT, -UR5, URZ, URZ ;  /* 0x000000ff05057290 */ /* 0x000fd8000fffe1ff */
.L_x_5:
[----:B0-----:R-:W-:-:S06]  /*0630*/  IMAD.WIDE R4, R3, 0x4, R6 ;  /* 0x0000000403047825 */ /* 0x001fcc00078e0206 */
[----:B------:R-:W2:Y:S01]  /*0640*/  LDG.E R5, desc[UR10][R4.64] ;  /* 0x0000000a04057981 */ /* 0x000ea2000c1e1900 */
[----:B------:R-:W-:Y:S01]  /*0650*/  UIADD3 UR5, UPT, UPT, UR5, 0x1, URZ ;  /* 0x0000000105057890 */ /* 0x000fe2000fffe0ff */
[----:B------:R-:W-:-:S03]  /*0660*/  IADD3 R3, PT, PT, R3, 0x1, RZ ;  /* 0x0000000103037810 */ /* 0x000fc60007ffe0ff */
[----:B------:R-:W-:Y:S01]  /*0670*/  UISETP.NE.AND UP0, UPT, UR5, URZ, UPT ;  /* 0x000000ff0500728c */ /* 0x000fe2000bf05270 */
[----:B--2---:R-:W-:-:S08]  /*0680*/  FMNMX R2, R5, R2, !PT ;  /* 0x0000000205027209 */ /* 0x004fd00007800000 */
[----:B------:R-:W-:Y:S05]  /*0690*/  BRA.U UP0, `(.L_x_5) ;  /* 0xfffffffd00e47547 */ /* 0x000fea000b83ffff */
.L_x_0:
[----:B------:R-:W0:Y:S01]  /*06a0*/  LDCU UR5, c[0x0][0x38c] ;  /* 0x00007180ff0577ac */ /* 0x000e220008000800 */
[----:B------:R-:W-:Y:S01]  /*06b0*/  HFMA2 R3, -RZ, RZ, 0, 0 ;  /* 0x00000000ff037431 */ /* 0x000fe200000001ff */
[----:B0-----:R-:W-:-:S09]  /*06c0*/  UISETP.GE.AND UP0, UPT, UR5, 0x1, UPT ;  /* 0x000000010500788c */ /* 0x001fd2000bf06270 */
[----:B------:R-:W-:Y:S05]  /*06d0*/  BRA.U !UP0, `(.L_x_6) ;  /* 0x0000000d08287547 */ /* 0x000fea000b800000 */
[----:B------:R-:W-:Y:S02]  /*06e0*/  UISETP.GE.U32.AND UP1, UPT, UR5, 0x8, UPT ;  /* 0x000000080500788c */ /* 0x000fe4000bf26070 */
[----:B------:R-:W-:Y:S01]  /*06f0*/  IMAD R4, R0, UR5, RZ ;  /* 0x0000000500047c24 */ /* 0x000fe2000f8e02ff */
[----:B------:R-:W-:Y:S01]  /*0700*/  ULOP3.LUT UR9, UR5, 0x7, URZ, 0xc0, !UPT ;  /* 0x0000000705097892 */ /* 0x000fe2000f8ec0ff */
[----:B------:R-:W-:Y:S01]  /*0710*/  MOV R3, RZ ;  /* 0x000000ff00037202 */ /* 0x000fe20000000f00 */
[----:B------:R-:W-:Y:S02]  /*0720*/  UMOV UR4, URZ ;  /* 0x000000ff00047c82 */ /* 0x000fe40008000000 */
[----:B------:R-:W-:Y:S02]  /*0730*/  UISETP.NE.AND UP0, UPT, UR9, URZ, UPT ;  /* 0x000000ff0900728c */ /* 0x000fe4000bf05270 */
[----:B------:R-:W-:Y:S09]  /*0740*/  BRA.U !UP1, `(.L_x_7) ;  /* 0x0000000509807547 */ /* 0x000ff2000b800000 */
[----:B------:R-:W0:Y:S01]  /*0750*/  LDCU.64 UR6, c[0x0][0x380] ;  /* 0x00007000ff0677ac */ /* 0x000e220008000a00 */
[----:B------:R-:W-:Y:S02]  /*0760*/  MOV R3, RZ ;  /* 0x000000ff00037202 */ /* 0x000fe40000000f00 */
[----:B------:R-:W-:Y:S01]  /*0770*/  MOV R5, R4 ;  /* 0x0000000400057202 */ /* 0x000fe20000000f00 */
[----:B------:R-:W-:-:S04]  /*0780*/  ULOP3.LUT UR4, UR5, 0x7ffffff8, URZ, 0xc0, !UPT ;  /* 0x7ffffff805047892 */ /* 0x000fc8000f8ec0ff */
[----:B------:R-:W-:Y:S02]  /*0790*/  UIADD3 UR8, UPT, UPT, -UR4, URZ, URZ ;  /* 0x000000ff04087290 */ /* 0x000fe4000fffe1ff */
[----:B0-----:R-:W-:-:S04]  /*07a0*/  UIADD3 UR5, UP1, UPT, UR6, 0x10, URZ ;  /* 0x0000001006057890 */ /* 0x001fc8000ff3e0ff */
[----:B------:R-:W-:-:S12]  /*07b0*/  UIADD3.X UR6, UPT, UPT, URZ, UR7, URZ, UP1, !UPT ;  /* 0x00000007ff067290 */ /* 0x000fd80008ffe4ff */
.L_x_8:
[----:B------:R-:W-:Y:S02]  /*07c0*/  MOV R22, UR5 ;  /* 0x0000000500167c02 */ /* 0x000fe40008000f00 */
[----:B------:R-:W-:-:S03]  /*07d0*/  MOV R23, UR6 ;  /* 0x0000000600177c02 */ /* 0x000fc60008000f00 */
[----:B------:R-:W-:-:S05]  /*07e0*/  IMAD.WIDE R22, R5, 0x4, R22 ;  /* 0x0000000405167825 */ /* 0x000fca00078e0216 */
[----:B------:R-:W2:Y:S04]  /*07f0*/  LDG.E R7, desc[UR10][R22.64+-0x10] ;  /* 0xfffff00a16077981 */ /* 0x000ea8000c1e1900 */
[----:B------:R-:W3:Y:S04]  /*0800*/  LDG.E R13, desc[UR10][R22.64+-0xc] ;  /* 0xfffff40a160d7981 */ /* 0x000ee8000c1e1900 */
[----:B------:R-:W4:Y:S04]  /*0810*/  LDG.E R21, desc[UR10][R22.64+-0x8] ;  /* 0xfffff80a16157981 */ /* 0x000f28000c1e1900 */
[----:B------:R-:W5:Y:S04]  /*0820*/  LDG.E R27, desc[UR10][R22.64+-0x4] ;  /* 0xfffffc0a161b7981 */ /* 0x000f68000c1e1900 */
[----:B------:R-:W5:Y:S04]  /*0830*/  LDG.E R11, desc[UR10][R22.64] ;  /* 0x0000000a160b7981 */ /* 0x000f68000c1e1900 */
[----:B------:R-:W5:Y:S04]  /*0840*/  LDG.E R19, desc[UR10][R22.64+0x4] ;  /* 0x0000040a16137981 */ /* 0x000f68000c1e1900 */
[----:B------:R-:W5:Y:S04]  /*0850*/  LDG.E R17, desc[UR10][R22.64+0x8] ;  /* 0x0000080a16117981 */ /* 0x000f68000c1e1900 */
[----:B------:R5:W5:Y:S01]  /*0860*/  LDG.E R15, desc[UR10][R22.64+0xc] ;  /* 0x00000c0a160f7981 */ /* 0x000b62000c1e1900 */
[----:B------:R-:W-:Y:S01]  /*0870*/  HFMA2 R8, -RZ, RZ, 0.96630859375, -0.0022525787353515625 ;  /* 0x3bbb989dff087431 */ /* 0x000fe200000001ff */
[----:B------:R-:W-:Y:S01]  /*0880*/  MOV R10, 0x437c0000 ;  /* 0x437c0000000a7802 */ /* 0x000fe20000000f00 */
[----:B------:R-:W-:Y:S01]  /*0890*/  UIADD3 UR8, UPT, UPT, UR8, 0x8, URZ ;  /* 0x0000000808087890 */ /* 0x000fe2000fffe0ff */
[----:B------:R-:W-:-:S03]  /*08a0*/  IADD3 R5, PT, PT, R5, 0x8, RZ ;  /* 0x0000000805057810 */ /* 0x000fc60007ffe0ff */
[----:B------:R-:W-:Y:S01]  /*08b0*/  UISETP.NE.AND UP1, UPT, UR8, URZ, UPT ;  /* 0x000000ff0800728c */ /* 0x000fe2000bf25270 */
[----:B--2---:R-:W-:-:S04]  /*08c0*/  FADD R7, R7, -R2 ;  /* 0x8000000207077221 */ /* 0x004fc80000000000 */
[----:B------:R-:W-:Y:S01]  /*08d0*/  FFMA.SAT R9, R7, R8, 0.5 ;  /* 0x3f00000007097423 */ /* 0x000fe20000002008 */
[----:B---3--:R-:W-:-:S03]  /*08e0*/  FADD R13, R13, -R2 ;  /* 0x800000020d0d7221 */ /* 0x008fc60000000000 */
[----:B------:R-:W-:Y:S01]  /*08f0*/  FFMA.RM R9, R9, R10, 12582913 ;  /* 0x4b40000109097423 */ /* 0x000fe2000000400a */
[----:B------:R-:W-:Y:S01]  /*0900*/  FFMA.SAT R25, R13, R8, 0.5 ;  /* 0x3f0000000d197423 */ /* 0x000fe20000002008 */
[--C-:B----4-:R-:W-:Y:S02]  /*0910*/  FADD R21, R21, -R2.reuse ;  /* 0x8000000215157221 */ /* 0x110fe40000000000 */
[----:B------:R-:W-:Y:S01]  /*0920*/  FADD R12, R9, -12583039 ;  /* 0xcb40007f090c7421 */ /* 0x000fe20000000000 */
[----:B-----5:R-:W-:Y:S01]  /*0930*/  FADD R23, R27, -R2 ;  /* 0x800000021b177221 */ /* 0x020fe20000000000 */
[----:B------:R-:W-:Y:S01]  /*0940*/  FFMA.RM R6, R25, R10, 12582913 ;  /* 0x4b40000119067423 */ /* 0x000fe2000000400a */
[-C--:B------:R-:W-:Y:S01]  /*0950*/  FFMA.SAT R25, R21, R8.reuse, 0.5 ;  /* 0x3f00000015197423 */ /* 0x080fe20000002008 */
[----:B------:R-:W-:Y:S01]  /*0960*/  FFMA R12, R7, 1.4426950216293334961, -R12 ;  /* 0x3fb8aa3b070c7823 */ /* 0x000fe2000000080c */
[----:B------:R-:W-:Y:S01]  /*0970*/  FFMA.SAT R27, R23, R8, 0.5 ;  /* 0x3f000000171b7423 */ /* 0x000fe20000002008 */
[----:B------:R-:W-:-:S02]  /*0980*/  FADD R14, R6, -12583039 ;  /* 0xcb40007f060e7421 */ /* 0x000fc40000000000 */
[----:B------:R-:W-:Y:S01]  /*0990*/  FFMA R12, R7, 1.925963033500011079e-08, R12 ;  /* 0x32a57060070c7823 */ /* 0x000fe2000000000c */
[-C--:B------:R-:W-:Y:S01]  /*09a0*/  FFMA.RM R7, R25, R10.reuse, 12582913 ;  /* 0x4b40000119077423 */ /* 0x080fe2000000400a */
[----:B------:R-:W-:Y:S01]  /*09b0*/  FADD R25, R11, -R2 ;  /* 0x800000020b197221 */ /* 0x000fe20000000000 */
[----:B------:R-:W-:Y:S01]  /*09c0*/  FFMA.RM R11, R27, R10, 12582913 ;  /* 0x4b4000011b0b7423 */ /* 0x000fe2000000400a */
[----:B------:R-:W-:Y:S01]  /*09d0*/  FFMA R14, R13, 1.4426950216293334961, -R14 ;  /* 0x3fb8aa3b0d0e7823 */ /* 0x000fe2000000080e */
[----:B------:R-:W-:Y:S01]  /*09e0*/  FADD R16, R7, -12583039 ;  /* 0xcb40007f07107421 */ /* 0x000fe20000000000 */
[----:B------:R-:W-:Y:S01]  /*09f0*/  FFMA.SAT R29, R25, R8, 0.5 ;  /* 0x3f000000191d7423 */ /* 0x000fe20000002008 */
[----:B------:R-:W-:Y:S01]  /*0a00*/  FADD R18, R11, -12583039 ;  /* 0xcb40007f0b127421 */ /* 0x000fe20000000000 */
[----:B------:R-:W-:Y:S01]  /*0a10*/  FFMA R13, R13, 1.925963033500011079e-08, R14 ;  /* 0x32a570600d0d7823 */ /* 0x000fe2000000000e */
[----:B------:R-:W-:Y:S01]  /*0a20*/  FADD R27, R19, -R2 ;  /* 0x80000002131b7221 */ /* 0x000fe20000000000 */
[----:B------:R-:W-:Y:S01]  /*0a30*/  FFMA.RM R14, R29, R10, 12582913 ;  /* 0x4b4000011d0e7423 */ /* 0x000fe2000000400a */
[----:B------:R-:W-:Y:S01]  /*0a40*/  FFMA R18, R23, 1.4426950216293334961, -R18 ;  /* 0x3fb8aa3b17127823 */ /* 0x000fe20000000812 */
[----:B------:R-:W0:Y:S01]  /*0a50*/  MUFU.EX2 R12, R12 ;  /* 0x0000000c000c7308 */ /* 0x000e220000000800 */
[----:B------:R-:W-:Y:S01]  /*0a60*/  FFMA R16, R21, 1.4426950216293334961, -R16 ;  /* 0x3fb8aa3b15107823 */ /* 0x000fe20000000810 */
[----:B------:R-:W-:Y:S01]  /*0a70*/  FADD R20, R14, -12583039 ;  /* 0xcb40007f0e147421 */ /* 0x000fe20000000000 */
[----:B------:R-:W-:Y:S01]  /*0a80*/  FFMA R18, R23, 1.925963033500011079e-08, R18 ;  /* 0x32a5706017127823 */ /* 0x000fe20000000012 */
[----:B------:R-:W-:Y:S01]  /*0a90*/  FFMA.SAT R19, R27, R8, 0.5 ;  /* 0x3f0000001b137423 */ /* 0x000fe20000002008 */
[----:B------:R-:W-:Y:S01]  /*0aa0*/  FADD R23, R17, -R2 ;  /* 0x8000000211177221 */ /* 0x000fe20000000000 */
[----:B------:R-:W-:Y:S01]  /*0ab0*/  FFMA R16, R21, 1.925963033500011079e-08, R16 ;  /* 0x32a5706015107823 */ /* 0x000fe20000000010 */
[----:B------:R-:W-:Y:S01]  /*0ac0*/  FFMA R20, R25, 1.4426950216293334961, -R20 ;  /* 0x3fb8aa3b19147823 */ /* 0x000fe20000000814 */
[----:B------:R-:W-:Y:S01]  /*0ad0*/  FFMA.RM R17, R19, R10, 12582913 ;  /* 0x4b40000113117423 */ /* 0x000fe2000000400a */
[----:B------:R-:W-:Y:S01]  /*0ae0*/  FFMA.SAT R29, R23, R8, 0.5 ;  /* 0x3f000000171d7423 */ /* 0x000fe20000002008 */
[----:B------:R-:W-:Y:S01]  /*0af0*/  FADD R21, R15, -R2 ;  /* 0x800000020f157221 */ /* 0x000fe20000000000 */
[----:B------:R-:W1:Y:S01]  /*0b00*/  MUFU.EX2 R13, R13 ;  /* 0x0000000d000d7308 */ /* 0x000e620000000800 */
[----:B------:R-:W-:Y:S01]  /*0b10*/  FFMA R19, R25, 1.925963033500011079e-08, R20 ;  /* 0x32a5706019137823 */ /* 0x000fe20000000014 */
[----:B------:R-:W-:Y:S01]  /*0b20*/  FADD R22, R17, -12583039 ;  /* 0xcb40007f11167421 */ /* 0x000fe20000000000 */
[----:B------:R-:W-:Y:S01]  /*0b30*/  FFMA.RM R15, R29, R10, 12582913 ;  /* 0x4b4000011d0f7423 */ /* 0x000fe2000000400a */
[----:B------:R-:W-:Y:S01]  /*0b40*/  FFMA.SAT R25, R21, R8, 0.5 ;  /* 0x3f00000015197423 */ /* 0x000fe20000002008 */
[----:B------:R-:W-:Y:S01]  /*0b50*/  SHF.L.U32 R20, R9, 0x17, RZ ;  /* 0x0000001709147819 */ /* 0x000fe200000006ff */
[----:B------:R-:W-:Y:S01]  /*0b60*/  FFMA R22, R27, 1.4426950216293334961, -R22 ;  /* 0x3fb8aa3b1b167823 */ /* 0x000fe20000000816 */
[----:B------:R-:W-:Y:S01]  /*0b70*/  FADD R24, R15, -12583039 ;  /* 0xcb40007f0f187421 */ /* 0x000fe20000000000 */
[----:B------:R-:W2:Y:S01]  /*0b80*/  MUFU.EX2 R16, R16 ;  /* 0x0000001000107308 */ /* 0x000ea20000000800 */
[----:B------:R-:W-:Y:S01]  /*0b90*/  FFMA.RM R10, R25, R10, 12582913 ;  /* 0x4b400001190a7423 */ /* 0x000fe2000000400a */
[----:B0-----:R-:W-:Y:S01]  /*0ba0*/  FFMA R12, R20, R12, R3 ;  /* 0x0000000c140c7223 */ /* 0x001fe20000000003 */
[----:B------:R-:W-:Y:S01]  /*0bb0*/  FFMA R8, R27, 1.925963033500011079e-08, R22 ;  /* 0x32a570601b087823 */ /* 0x000fe20000000016 */
[----:B------:R-:W-:Y:S01]  /*0bc0*/  FFMA R24, R23, 1.4426950216293334961, -R24 ;  /* 0x3fb8aa3b17187823 */ /* 0x000fe20000000818 */
[----:B------:R-:W-:Y:S01]  /*0bd0*/  FADD R20, R10, -12583039 ;  /* 0xcb40007f0a147421 */ /* 0x000fe20000000000 */
[----:B------:R-:W-:-:S02]  /*0be0*/  SHF.L.U32 R9, R6, 0x17, RZ ;  /* 0x0000001706097819 */ /* 0x000fc400000006ff */
[----:B------:R-:W0:Y:S01]  /*0bf0*/  MUFU.EX2 R18, R18 ;  /* 0x0000001200127308 */ /* 0x000e220000000800 */
[----:B------:R-:W-:Y:S01]  /*0c00*/  FFMA R24, R23, 1.925963033500011079e-08, R24 ;  /* 0x32a5706017187823 */ /* 0x000fe20000000018 */
[----:B------:R-:W-:Y:S01]  /*0c10*/  FFMA R20, R21, 1.4426950216293334961, -R20 ;  /* 0x3fb8aa3b15147823 */ /* 0x000fe20000000814 */
[----:B------:R-:W-:Y:S01]  /*0c20*/  SHF.L.U32 R6, R7, 0x17, RZ ;  /* 0x0000001707067819 */ /* 0x000fe200000006ff */
[----:B-1----:R-:W-:Y:S01]  /*0c30*/  FFMA R9, R9, R13, R12 ;  /* 0x0000000d09097223 */ /* 0x002fe2000000000c */
[----:B------:R-:W-:Y:S01]  /*0c40*/  SHF.L.U32 R12, R11, 0x17, RZ ;  /* 0x000000170b0c7819 */ /* 0x000fe200000006ff */
[----:B------:R-:W-:Y:S01]  /*0c50*/  FFMA R20, R21, 1.925963033500011079e-08, R20 ;  /* 0x32a5706015147823 */ /* 0x000fe20000000014 */
[----:B------:R-:W-:Y:S01]  /*0c60*/  SHF.L.U32 R3, R14, 0x17, RZ ;  /* 0x000000170e037819 */ /* 0x000fe200000006ff */
[----:B------:R-:W1:Y:S01]  /*0c70*/  MUFU.EX2 R19, R19 ;  /* 0x0000001300137308 */ /* 0x000e620000000800 */
[----:B--2---:R-:W-:Y:S01]  /*0c80*/  FFMA R9, R6, R16, R9 ;  /* 0x0000001006097223 */ /* 0x004fe20000000009 */
[----:B------:R-:W-:-:S02]  /*0c90*/  SHF.L.U32 R6, R17, 0x17, RZ ;  /* 0x0000001711067819 */ /* 0x000fc400000006ff */
[----:B------:R-:W-:-:S04]  /*0ca0*/  SHF.L.U32 R10, R10, 0x17, RZ ;  /* 0x000000170a0a7819 */ /* 0x000fc800000006ff */
[----:B------:R-:W2:Y:S01]  /*0cb0*/  MUFU.EX2 R8, R8 ;  /* 0x0000000800087308 */ /* 0x000ea20000000800 */
[----:B0-----:R-:W-:-:S07]  /*0cc0*/  FFMA R12, R12, R18, R9 ;  /* 0x000000120c0c7223 */ /* 0x001fce0000000009 */
[----:B------:R-:W0:Y:S01]  /*0cd0*/  MUFU.EX2 R24, R24 ;  /* 0x0000001800187308 */ /* 0x000e220000000800 */
[----:B-1----:R-:W-:Y:S01]  /*0ce0*/  FFMA R3, R3, R19, R12 ;  /* 0x0000001303037223 */ /* 0x002fe2000000000c */
[----:B------:R-:W-:-:S06]  /*0cf0*/  SHF.L.U32 R12, R15, 0x17, RZ ;  /* 0x000000170f0c7819 */ /* 0x000fcc00000006ff */
[----:B------:R-:W1:Y:S01]  /*0d00*/  MUFU.EX2 R20, R20 ;  /* 0x0000001400147308 */ /* 0x000e620000000800 */
[----:B--2---:R-:W-:-:S04]  /*0d10*/  FFMA R3, R6, R8, R3 ;  /* 0x0000000806037223 */ /* 0x004fc80000000003 */
[----:B0-----:R-:W-:-:S04]  /*0d20*/  FFMA R3, R12, R24, R3 ;  /* 0x000000180c037223 */ /* 0x001fc80000000003 */
[----:B-1----:R-:W-:Y:S01]  /*0d30*/  FFMA R3, R10, R20, R3 ;  /* 0x000000140a037223 */ /* 0x002fe20000000003 */
[----:B------:R-:W-:Y:S06]  /*0d40*/  BRA.U UP1, `(.L_x_8) ;  /* 0xfffffff9019c7547 */ /* 0x000fec000b83ffff */
.L_x_7:
        /* <DEDUP_REMOVED lines=10> */
[----:B------:R-:W3:Y:S04]  /*0df0*/  LDG.E R11, desc[UR10][R8.64+0x4] ;  /* 0x0000040a080b7981 */ /* 0x000ee8000c1e1900 */
[----:B------:R-:W4:Y:S04]  /*0e00*/  LDG.E R13, desc[UR10][R8.64+0x8] ;  /* 0x0000080a080d7981 */ /* 0x000f28000c1e1900 */
[----:B------:R0:W5:Y:S01]  /*0e10*/  LDG.E R15, desc[UR10][R8.64+0xc] ;  /* 0x00000c0a080f7981 */ /* 0x000162000c1e1900 */
[----:B------:R-:W-:Y:S01]  /*0e20*/  HFMA2 R12, -RZ, RZ, 0.96630859375, -0.0022525787353515625 ;  /* 0x3bbb989dff0c7431 */ /* 0x000fe200000001ff */
[----:B------:R-:W-:Y:S01]  /*0e30*/  MOV R14, 0x437c0000 ;  /* 0x437c0000000e7802 */ /* 0x000fe20000000f00 */
[----:B------:R-:W-:Y:S01]  /*0e40*/  UIADD3 UR4, UPT, UPT, UR4, 0x4, URZ ;  /* 0x0000000404047890 */ /* 0x000fe2000fffe0ff */
[----:B--2---:R-:W-:-:S04]  /*0e50*/  FADD R7, R5, -R2 ;  /* 0x8000000205077221 */ /* 0x004fc80000000000 */
[----:B------:R-:W-:Y:S01]  /*0e60*/  FFMA.SAT R5, R7, R12, 0.5 ;  /* 0x3f00000007057423 */ /* 0x000fe2000000200c */
[----:B---3--:R-:W-:-:S03]  /*0e70*/  FADD R11, R11, -R2 ;  /* 0x800000020b0b7221 */ /* 0x008fc60000000000 */
[----:B------:R-:W-:Y:S01]  /*0e80*/  FFMA.RM R5, R5, R14, 12582913 ;  /* 0x4b40000105057423 */ /* 0x000fe2000000400e */
[----:B------:R-:W-:Y:S01]  /*0e90*/  FFMA.SAT R6, R11, R12, 0.5 ;  /* 0x3f0000000b067423 */ /* 0x000fe2000000200c */
[--C-:B----4-:R-:W-:Y:S02]  /*0ea0*/  FADD R13, R13, -R2.reuse ;  /* 0x800000020d0d7221 */ /* 0x110fe40000000000 */
[----:B------:R-:W-:Y:S01]  /*0eb0*/  FADD R10, R5, -12583039 ;  /* 0xcb40007f050a7421 */ /* 0x000fe20000000000 */
[----:B------:R-:W-:Y:S01]  /*0ec0*/  FFMA.RM R6, R6, R14, 12582913 ;  /* 0x4b40000106067423 */ /* 0x000fe2000000400e */
[----:B0-----:R-:W-:Y:S01]  /*0ed0*/  FFMA.SAT R9, R13, R12, 0.5 ;  /* 0x3f0000000d097423 */ /* 0x001fe2000000200c */
[----:B-----5:R-:W-:Y:S01]  /*0ee0*/  FADD R15, R15, -R2 ;  /* 0x800000020f0f7221 */ /* 0x020fe20000000000 */
[----:B------:R-:W-:Y:S01]  /*0ef0*/  FFMA R10, R7, 1.4426950216293334961, -R10 ;  /* 0x3fb8aa3b070a7823 */ /* 0x000fe2000000080a */
[----:B------:R-:W-:-:S03]  /*0f00*/  FADD R8, R6, -12583039 ;  /* 0xcb40007f06087421 */ /* 0x000fc60000000000 */
[----:B------:R-:W-:Y:S01]  /*0f10*/  FFMA R10, R7, 1.925963033500011079e-08, R10 ;  /* 0x32a57060070a7823 */ /* 0x000fe2000000000a */
[----:B------:R-:W-:Y:S01]  /*0f20*/  FFMA.RM R7, R9, R14, 12582913 ;  /* 0x4b40000109077423 */ /* 0x000fe2000000400e */
[----:B------:R-:W-:Y:S01]  /*0f30*/  FFMA.SAT R9, R15, R12, 0.5 ;  /* 0x3f0000000f097423 */ /* 0x000fe2000000200c */
[----:B------:R-:W-:Y:S02]  /*0f40*/  FFMA R8, R11, 1.4426950216293334961, -R8 ;  /* 0x3fb8aa3b0b087823 */ /* 0x000fe40000000808 */
[----:B------:R-:W-:Y:S01]  /*0f50*/  FADD R12, R7, -12583039 ;  /* 0xcb40007f070c7421 */ /* 0x000fe20000000000 */
[----:B------:R-:W-:Y:S01]  /*0f60*/  FFMA.RM R9, R9, R14, 12582913 ;  /* 0x4b40000109097423 */ /* 0x000fe2000000400e */
[----:B------:R-:W-:Y:S01]  /*0f70*/  FFMA R11, R11, 1.925963033500011079e-08, R8 ;  /* 0x32a570600b0b7823 */ /* 0x000fe20000000008 */
[----:B------:R-:W0:Y:S01]  /*0f80*/  MUFU.EX2 R10, R10 ;  /* 0x0000000a000a7308 */ /* 0x000e220000000800 */
[----:B------:R-:W-:Y:S01]  /*0f90*/  FFMA R12, R13, 1.4426950216293334961, -R12 ;  /* 0x3fb8aa3b0d0c7823 */ /* 0x000fe2000000080c */
[----:B------:R-:W-:-:S03]  /*0fa0*/  FADD R8, R9, -12583039 ;  /* 0xcb40007f09087421 */ /* 0x000fc60000000000 */
[----:B------:R-:W-:Y:S01]  /*0fb0*/  FFMA R12, R13, 1.925963033500011079e-08, R12 ;  /* 0x32a570600d0c7823 */ /* 0x000fe2000000000c */
[C---:B------:R-:W-:Y:S02]  /*0fc0*/  FFMA R8, R15.reuse, 1.4426950216293334961, -R8 ;  /* 0x3fb8aa3b0f087823 */ /* 0x040fe40000000808 */
[----:B------:R-:W1:Y:S02]  /*0fd0*/  MUFU.EX2 R11, R11 ;  /* 0x0000000b000b7308 */ /* 0x000e640000000800 */
[----:B------:R-:W-:Y:S01]  /*0fe0*/  FFMA R15, R15, 1.925963033500011079e-08, R8 ;  /* 0x32a570600f0f7823 */ /* 0x000fe20000000008 */
[----:B------:R-:W-:Y:S02]  /*0ff0*/  SHF.L.U32 R8, R5, 0x17, RZ ;  /* 0x0000001705087819 */ /* 0x000fe400000006ff */
[----:B------:R-:W-:Y:S02]  /*1000*/  SHF.L.U32 R5, R6, 0x17, RZ ;  /* 0x0000001706057819 */ /* 0x000fe400000006ff */
[----:B------:R-:W-:Y:S01]  /*1010*/  SHF.L.U32 R6, R7, 0x17, RZ ;  /* 0x0000001707067819 */ /* 0x000fe200000006ff */
[----:B------:R-:W2:Y:S01]  /*1020*/  MUFU.EX2 R12, R12 ;  /* 0x0000000c000c7308 */ /* 0x000ea20000000800 */
[----:B0-----:R-:W-:-:S07]  /*1030*/  FFMA R8, R8, R10, R3 ;  /* 0x0000000a08087223 */ /* 0x001fce0000000003 */
[----:B------:R-:W0:Y:S01]  /*1040*/  MUFU.EX2 R15, R15 ;  /* 0x0000000f000f7308 */ /* 0x000e220000000800 */
[----:B-1----:R-:W-:Y:S01]  /*1050*/  FFMA R5, R5, R11, R8 ;  /* 0x0000000b05057223 */ /* 0x002fe20000000008 */
[----:B------:R-:W-:-:S03]  /*1060*/  SHF.L.U32 R8, R9, 0x17, RZ ;  /* 0x0000001709087819 */ /* 0x000fc600000006ff */
[----:B--2---:R-:W-:-:S04]  /*1070*/  FFMA R5, R6, R12, R5 ;  /* 0x0000000c06057223 */ /* 0x004fc80000000005 */
[----:B0-----:R-:W-:-:S07]  /*1080*/  FFMA R3, R8, R15, R5 ;  /* 0x0000000f08037223 */ /* 0x001fce0000000005 */
.L_x_9:
[----:B------:R-:W-:Y:S05]  /*1090*/  BRA.U !UP1, `(.L_x_6) ;  /* 0x0000000109b87547 */ /* 0x000fea000b800000 */
[----:B------:R-:W-:Y:S02]  /*10a0*/  UISETP.NE.AND UP0, UPT, UR6, 0x1, UPT ;  /* 0x000000010600788c */ /* 0x000fe4000bf05270 */
[----:B------:R-:W-:-:S04]  /*10b0*/  ULOP3.LUT UR5, UR5, 0x1, URZ, 0xc0, !UPT ;  /* 0x0000000105057892 */ /* 0x000fc8000f8ec0ff */
[----:B------:R-:W-:-:S03]  /*10c0*/  UISETP.NE.U32.AND UP1, UPT, UR5, 0x1, UPT ;  /* 0x000000010500788c */ /* 0x000fc6000bf25070 */
[----:B------:R-:W-:Y:S08]  /*10d0*/  BRA.U !UP0, `(.L_x_10) ;  /* 0x0000000108687547 */ /* 0x000ff0000b800000 */
[----:B------:R-:W0:Y:S01]  /*10e0*/  LDC.64 R6, c[0x0][0x380] ;  /* 0x0000e000ff067b82 */ /* 0x000e220000000a00 */
[----:B------:R-:W-:-:S05]  /*10f0*/  IADD3 R5, PT, PT, R4, UR4, RZ ;  /* 0x0000000404057c10 */ /* 0x000fca000fffe0ff */
[----:B0-----:R-:W-:-:S05]  /*1100*/  IMAD.WIDE R6, R5, 0x4, R6 ;  /* 0x0000000405067825 */ /* 0x001fca00078e0206 */
[----:B------:R-:W2:Y:S04]  /*1110*/  LDG.E R5, desc[UR10][R6.64] ;  /* 0x0000000a06057981 */ /* 0x000ea8000c1e1900 */
[----:B------:R-:W3:Y:S01]  /*1120*/  LDG.E R11, desc[UR10][R6.64+0x4] ;  /* 0x0000040a060b7981 */ /* 0x000ee2000c1e1900 */
[----:B------:R-:W-:Y:S01]  /*1130*/  HFMA2 R8, -RZ, RZ, 0.96630859375, -0.0022525787353515625 ;  /* 0x3bbb989dff087431 */ /* 0x000fe200000001ff */
[----:B------:R-:W-:Y:S01]  /*1140*/  MOV R10, 0x437c0000 ;  /* 0x437c0000000a7802 */ /* 0x000fe20000000f00 */
[----:B------:R-:W-:Y:S01]  /*1150*/  UIADD3 UR4, UPT, UPT, UR4, 0x2, URZ ;  /* 0x0000000204047890 */ /* 0x000fe2000fffe0ff */
[----:B--2---:R-:W-:-:S04]  /*1160*/  FADD R5, R5, -R2 ;  /* 0x8000000205057221 */ /* 0x004fc80000000000 */
[----:B------:R-:W-:Y:S01]  /*1170*/  FFMA.SAT R9, R5, R8, 0.5 ;  /* 0x3f00000005097423 */ /* 0x000fe20000002008 */
[----:B---3--:R-:W-:-:S03]  /*1180*/  FADD R11, R11, -R2 ;  /* 0x800000020b0b7221 */ /* 0x008fc60000000000 */
[----:B------:R-:W-:Y:S01]  /*1190*/  FFMA.RM R9, R9, R10, 12582913 ;  /* 0x4b40000109097423 */ /* 0x000fe2000000400a */
[----:B------:R-:W-:-:S03]  /*11a0*/  FFMA.SAT R13, R11, R8, 0.5 ;  /* 0x3f0000000b0d7423 */ /* 0x000fc60000002008 */
[----:B------:R-:W-:Y:S01]  /*11b0*/  FADD R8, R9, -12583039 ;  /* 0xcb40007f09087421 */ /* 0x000fe20000000000 */
[----:B------:R-:W-:-:S03]  /*11c0*/  FFMA.RM R13, R13, R10, 12582913 ;  /* 0x4b4000010d0d7423 */ /* 0x000fc6000000400a */
[----:B------:R-:W-:Y:S01]  /*11d0*/  FFMA R8, R5, 1.4426950216293334961, -R8 ;  /* 0x3fb8aa3b05087823 */ /* 0x000fe20000000808 */
[C---:B------:R-:W-:Y:S01]  /*11e0*/  FADD R6, R13.reuse, -12583039 ;  /* 0xcb40007f0d067421 */ /* 0x040fe20000000000 */
[----:B------:R-:W-:Y:S02]  /*11f0*/  SHF.L.U32 R10, R13, 0x17, RZ ;  /* 0x000000170d0a7819 */ /* 0x000fe400000006ff */
[----:B------:R-:W-:Y:S01]  /*1200*/  FFMA R8, R5, 1.925963033500011079e-08, R8 ;  /* 0x32a5706005087823 */ /* 0x000fe20000000008 */
[----:B------:R-:W-:-:S04]  /*1210*/  FFMA R6, R11, 1.4426950216293334961, -R6 ;  /* 0x3fb8aa3b0b067823 */ /* 0x000fc80000000806 */
[----:B------:R-:W-:Y:S01]  /*1220*/  FFMA R11, R11, 1.925963033500011079e-08, R6 ;  /* 0x32a570600b0b7823 */ /* 0x000fe20000000006 */
[----:B------:R-:W0:Y:S01]  /*1230*/  MUFU.EX2 R8, R8 ;  /* 0x0000000800087308 */ /* 0x000e220000000800 */
[----:B------:R-:W-:-:S07]  /*1240*/  SHF.L.U32 R6, R9, 0x17, RZ ;  /* 0x0000001709067819 */ /* 0x000fce00000006ff */
[----:B------:R-:W1:Y:S01]  /*1250*/  MUFU.EX2 R11, R11 ;  /* 0x0000000b000b7308 */ /* 0x000e620000000800 */
[----:B0-----:R-:W-:-:S04]  /*1260*/  FFMA R3, R6, R8, R3 ;  /* 0x0000000806037223 */ /* 0x001fc80000000003 */
[----:B-1----:R-:W-:-:S07]  /*1270*/  FFMA R3, R10, R11, R3 ;  /* 0x0000000b0a037223 */ /* 0x002fce0000000003 */
.L_x_10:
[----:B------:R-:W-:Y:S05]  /*1280*/  BRA.U UP1, `(.L_x_6) ;  /* 0x00000001013c7547 */ /* 0x000fea000b800000 */
[----:B------:R-:W0:Y:S01]  /*1290*/  LDC.64 R6, c[0x0][0x380] ;  /* 0x0000e000ff067b82 */ /* 0x000e220000000a00 */
[----:B------:R-:W-:-:S05]  /*12a0*/  IADD3 R5, PT, PT, R4, UR4, RZ ;  /* 0x0000000404057c10 */ /* 0x000fca000fffe0ff */
[----:B0-----:R-:W-:-:S06]  /*12b0*/  IMAD.WIDE R4, R5, 0x4, R6 ;  /* 0x0000000405047825 */ /* 0x001fcc00078e0206 */
[----:B------:R-:W2:Y:S01]  /*12c0*/  LDG.E R5, desc[UR10][R4.64] ;  /* 0x0000000a04057981 */ /* 0x000ea2000c1e1900 */
[----:B------:R-:W-:Y:S01]  /*12d0*/  HFMA2 R7, -RZ, RZ, 0.96630859375, -0.0022525787353515625 ;  /* 0x3bbb989dff077431 */ /* 0x000fe200000001ff */
[----:B------:R-:W-:Y:S01]  /*12e0*/  MOV R8, 0x437c0000 ;  /* 0x437c000000087802 */ /* 0x000fe20000000f00 */
[----:B--2---:R-:W-:-:S04]  /*12f0*/  FADD R6, R5, -R2 ;  /* 0x8000000205067221 */ /* 0x004fc80000000000 */
[----:B------:R-:W-:-:S04]  /*1300*/  FFMA.SAT R7, R6, R7, 0.5 ;  /* 0x3f00000006077423 */ /* 0x000fc80000002007 */
[----:B------:R-:W-:-:S04]  /*1310*/  FFMA.RM R7, R7, R8, 12582913 ;  /* 0x4b40000107077423 */ /* 0x000fc80000004008 */
[----:B------:R-:W-:-:S04]  /*1320*/  FADD R9, R7, -12583039 ;  /* 0xcb40007f07097421 */ /* 0x000fc80000000000 */
[----:B------:R-:W-:-:S04]  /*1330*/  FFMA R9, R6, 1.4426950216293334961, -R9 ;  /* 0x3fb8aa3b06097823 */ /* 0x000fc80000000809 */
[----:B------:R-:W-:Y:S01]  /*1340*/  FFMA R9, R6, 1.925963033500011079e-08, R9 ;  /* 0x32a5706006097823 */ /* 0x000fe20000000009 */
[----:B------:R-:W-:-:S05]  /*1350*/  SHF.L.U32 R6, R7, 0x17, RZ ;  /* 0x0000001707067819 */ /* 0x000fca00000006ff */
[----:B------:R-:W0:Y:S02]  /*1360*/  MUFU.EX2 R9, R9 ;  /* 0x0000000900097308 */ /* 0x000e240000000800 */
[----:B0-----:R-:W-:-:S07]  /*1370*/  FFMA R3, R6, R9, R3 ;  /* 0x0000000906037223 */ /* 0x001fce0000000003 */
.L_x_6:
[----:B------:R-:W0:Y:S02]  /*1380*/  LDC R5, c[0x0][0x38c] ;  /* 0x0000e300ff057b82 */ /* 0x000e240000000800 */
[----:B0-----:R-:W-:-:S13]  /*1390*/  ISETP.GE.AND P0, PT, R5, 0x1, PT ;  /* 0x000000010500780c */ /* 0x001fda0003f06270 */
[----:B------:R-:W-:Y:S05]  /*13a0*/  @!P0 EXIT ;  /* 0x000000000000894d */ /* 0x000fea0003800000 */
[C---:B------:R-:W-:Y:S01]  /*13b0*/  ISETP.GE.U32.AND P0, PT, R5.reuse, 0x8, PT ;  /* 0x000000080500780c */ /* 0x040fe20003f06070 */
[----:B------:R-:W-:Y:S02]  /*13c0*/  HFMA2 R7, -RZ, RZ, 0, 0 ;  /* 0x00000000ff077431 */ /* 0x000fe400000001ff */
[----:B------:R-:W-:Y:S01]  /*13d0*/  IMAD R6, R0, R5, RZ ;  /* 0x0000000500067224 */ /* 0x000fe200078e02ff */
[----:B------:R-:W-:-:S09]  /*13e0*/  LOP3.LUT R17, R5, 0x7, RZ, 0xc0, !PT ;  /* 0x0000000705117812 */ /* 0x000fd200078ec0ff */
[----:B------:R-:W-:Y:S05]  /*13f0*/  @!P0 BRA `(.L_x_11) ;  /* 0x0000000c00808947 */ /* 0x000fea0003800000 */
[----:B------:R-:W0:Y:S01]  /*1400*/  LDCU.64 UR4, c[0x0][0x380] ;  /* 0x00007000ff0477ac */ /* 0x000e220008000a00 */
[----:B------:R-:W-:Y:S02]  /*1410*/  LOP3.LUT R7, R5, 0x7ffffff8, RZ, 0xc0, !PT ;  /* 0x7ffffff805077812 */ /* 0x000fe400078ec0ff */
[----:B------:R-:W-:Y:S02]  /*1420*/  MOV R8, R6 ;  /* 0x0000000600087202 */ /* 0x000fe40000000f00 */
[----:B------:R-:W-:Y:S01]  /*1430*/  IADD3 R9, PT, PT, -R7, RZ, RZ ;  /* 0x000000ff07097210 */ /* 0x000fe20007ffe1ff */
[----:B0-----:R-:W-:-:S04]  /*1440*/  UIADD3 UR4, UP0, UPT, UR4, 0x10, URZ ;  /* 0x0000001004047890 */ /* 0x001fc8000ff1e0ff */
[----:B------:R-:W-:-:S12]  /*1450*/  UIADD3.X UR5, UPT, UPT, URZ, UR5, URZ, UP0, !UPT ;  /* 0x00000005ff057290 */ /* 0x000fd800087fe4ff */
.L_x_28:
[----:B0-----:R-:W-:Y:S02]  /*1460*/  MOV R4, UR4 ;  /* 0x0000000400047c02 */ /* 0x001fe40008000f00 */
[----:B------:R-:W-:-:S03]  /*1470*/  MOV R5, UR5 ;  /* 0x0000000500057c02 */ /* 0x000fc60008000f00 */
[----:B------:R-:W-:-:S05]  /*1480*/  IMAD.WIDE R4, R8, 0x4, R4 ;  /* 0x0000000408047825 */ /* 0x000fca00078e0204 */
[----:B------:R-:W2:Y:S01]  /*1490*/  LDG.E R11, desc[UR10][R4.64+-0x10] ;  /* 0xfffff00a040b7981 */ /* 0x000ea2000c1e1900 */
[----:B------:R-:W-:Y:S01]  /*14a0*/  HFMA2 R13, -RZ, RZ, 3.7421875, 0 ;  /* 0x437c0000ff0d7431 */ /* 0x000fe200000001ff */
[----:B------:R-:W-:Y:S01]  /*14b0*/  MOV R0, 0x3bbb989d ;  /* 0x3bbb989d00007802 */ /* 0x000fe20000000f00 */
[----:B------:R-:W0:Y:S01]  /*14c0*/  MUFU.RCP R12, R3 ;  /* 0x00000003000c7308 */ /* 0x000e220000001000 */
[----:B------:R-:W-:Y:S01]  /*14d0*/  IADD3 R9, PT, PT, R9, 0x8, RZ ;  /* 0x0000000809097810 */ /* 0x000fe20007ffe0ff */
[----:B------:R-:W-:Y:S03]  /*14e0*/  BSSY.RECONVERGENT B2, `(.L_x_12) ;  /* 0x0000015000027945 */ /* 0x000fe60003800200 */
[----:B------:R-:W-:Y:S01]  /*14f0*/  ISETP.NE.AND P2, PT, R9, RZ, PT ;  /* 0x000000ff0900720c */ /* 0x000fe20003f45270 */
[----:B--2---:R-:W-:-:S04]  /*1500*/  FADD R11, R11, -R2 ;  /* 0x800000020b0b7221 */ /* 0x004fc80000000000 */
[----:B------:R-:W-:-:S04]  /*1510*/  FFMA.SAT R0, R11, R0, 0.5 ;  /* 0x3f0000000b007423 */ /* 0x000fc80000002000 */
[----:B------:R-:W-:Y:S01]  /*1520*/  FFMA.RM R0, R0, R13, 12582913 ;  /* 0x4b40000100007423 */ /* 0x000fe2000000400d */
[----:B0-----:R-:W-:-:S03]  /*1530*/  FFMA R13, R12, -R3, 1 ;  /* 0x3f8000000c0d7423 */ /* 0x001fc60000000803 */
[C---:B------:R-:W-:Y:S01]  /*1540*/  FADD R10, R0.reuse, -12583039 ;  /* 0xcb40007f000a7421 */ /* 0x040fe20000000000 */
[----:B------:R-:W-:Y:S01]  /*1550*/  SHF.L.U32 R0, R0, 0x17, RZ ;  /* 0x0000001700007819 */ /* 0x000fe200000006ff */
[----:B------:R-:W-:Y:S02]  /*1560*/  FFMA R13, R12, R13, R12 ;  /* 0x0000000d0c0d7223 */ /* 0x000fe4000000000c */
[----:B------:R-:W-:-:S04]  /*1570*/  FFMA R10, R11, 1.4426950216293334961, -R10 ;  /* 0x3fb8aa3b0b0a7823 */ /* 0x000fc8000000080a */
[----:B------:R-:W-:-:S04]  /*1580*/  FFMA R10, R11, 1.925963033500011079e-08, R10 ;  /* 0x32a570600b0a7823 */ /* 0x000fc8000000000a */
[----:B------:R-:W0:Y:S02]  /*1590*/  MUFU.EX2 R11, R10 ;  /* 0x0000000a000b7308 */ /* 0x000e240000000800 */
[----:B0-----:R-:W-:-:S06]  /*15a0*/  FMUL R0, R0, R11 ;  /* 0x0000000b00007220 */ /* 0x001fcc0000400000 */
[----:B------:R-:W0:Y:S01]  /*15b0*/  FCHK P0, R0, R3 ;  /* 0x0000000300007302 */ /* 0x000e220000000000 */
[----:B------:R-:W-:-:S04]  /*15c0*/  FFMA R12, R0, R13, RZ ;  /* 0x0000000d000c7223 */ /* 0x000fc800000000ff */
[----:B------:R-:W-:-:S04]  /*15d0*/  FFMA R11, R12, -R3, R0 ;  /* 0x800000030c0b7223 */ /* 0x000fc80000000000 */
[----:B------:R-:W-:Y:S01]  /*15e0*/  FFMA R11, R13, R11, R12 ;  /* 0x0000000b0d0b7223 */ /* 0x000fe2000000000c */
[----:B0-----:R-:W-:Y:S06]  /*15f0*/  @!P0 BRA `(.L_x_13) ;  /* 0x00000000000c8947 */ /* 0x001fec0003800000 */
[----:B------:R-:W-:-:S07]  /*1600*/  MOV R10, 0x1620 ;  /* 0x00001620000a7802 */ /* 0x000fce0000000f00 */
[----:B------:R-:W-:Y:S05]  /*1610*/  CALL.REL.NOINC `($__internal_0_$__cuda_sm3x_div_rn_noftz_f32_slowpath) ;  /* 0x0000001800547944 */ /* 0x000fea0003c00000 */
[----:B------:R-:W-:-:S07]  /*1620*/  MOV R11, R13 ;  /* 0x0000000d000b7202 */ /* 0x000fce0000000f00 */
.L_x_13:
[----:B------:R-:W-:Y:S05]  /*1630*/  BSYNC.RECONVERGENT B2 ;  /* 0x0000000000027941 */ /* 0x000fea0003800200 */
.L_x_12:
[----:B------:R-:W2:Y:S01]  /*1640*/  LDG.E R13, desc[UR10][R4.64+-0xc] ;  /* 0xfffff40a040d7981 */ /* 0x000ea2000c1e1900 */
[----:B------:R-:W-:Y:S01]  /*1650*/  HFMA2 R0, -RZ, RZ, 0.96630859375, -0.0022525787353515625 ;  /* 0x3bbb989dff007431 */ /* 0x000fe200000001ff */
[----:B------:R-:W-:Y:S01]  /*1660*/  MOV R15, 0x437c0000 ;  /* 0x437c0000000f7802 */ /* 0x000fe20000000f00 */
[----:B------:R-:W0:Y:S01]  /*1670*/  MUFU.RCP R12, R3 ;  /* 0x00000003000c7308 */ /* 0x000e220000001000 */
[----:B------:R1:W-:Y:S01]  /*1680*/  STG.E desc[UR10][R4.64+-0x10], R11 ;  /* 0xfffff00b04007986 */ /* 0x0003e2000c10190a */
[----:B------:R-:W-:Y:S01]  /*1690*/  BSSY.RECONVERGENT B2, `(.L_x_14) ;  /* 0x0000014000027945 */ /* 0x000fe20003800200 */
[----:B0-----:R-:W-:Y:S01]  /*16a0*/  FFMA R19, R12, -R3, 1 ;  /* 0x3f8000000c137423 */ /* 0x001fe20000000803 */
[----:B--2---:R-:W-:-:S04]  /*16b0*/  FADD R13, R13, -R2 ;  /* 0x800000020d0d7221 */ /* 0x004fc80000000000 */
[----:B------:R-:W-:-:S04]  /*16c0*/  FFMA.SAT R0, R13, R0, 0.5 ;  /* 0x3f0000000d007423 */ /* 0x000fc80000002000 */
[----:B------:R-:W-:-:S04]  /*16d0*/  FFMA.RM R0, R0, R15, 12582913 ;  /* 0x4b40000100007423 */ /* 0x000fc8000000400f */
[C---:B------:R-:W-:Y:S01]  /*16e0*/  FADD R10, R0.reuse, -12583039 ;  /* 0xcb40007f000a7421 */ /* 0x040fe20000000000 */
[----:B------:R-:W-:-:S03]  /*16f0*/  SHF.L.U32 R0, R0, 0x17, RZ ;  /* 0x0000001700007819 */ /* 0x000fc600000006ff */
[----:B------:R-:W-:-:S04]  /*1700*/  FFMA R10, R13, 1.4426950216293334961, -R10 ;  /* 0x3fb8aa3b0d0a7823 */ /* 0x000fc8000000080a */
[----:B------:R-:W-:-:S04]  /*1710*/  FFMA R10, R13, 1.925963033500011079e-08, R10 ;  /* 0x32a570600d0a7823 */ /* 0x000fc8000000000a */
[----:B------:R-:W0:Y:S02]  /*1720*/  MUFU.EX2 R13, R10 ;  /* 0x0000000a000d7308 */ /* 0x000e240000000800 */
[----:B0-----:R-:W-:Y:S01]  /*1730*/  FMUL R15, R0, R13 ;  /* 0x0000000d000f7220 */ /* 0x001fe20000400000 */
[----:B------:R-:W-:-:S05]  /*1740*/  FFMA R0, R12, R19, R12 ;  /* 0x000000130c007223 */ /* 0x000fca000000000c */
[----:B------:R-:W0:Y:S01]  /*1750*/  FCHK P0, R15, R3 ;  /* 0x000000030f007302 */ /* 0x000e220000000000 */
[----:B------:R-:W-:-:S04]  /*1760*/  FFMA R12, R0, R15, RZ ;  /* 0x0000000f000c7223 */ /* 0x000fc800000000ff */
[----:B------:R-:W-:-:S04]  /*1770*/  FFMA R13, R12, -R3, R15 ;  /* 0x800000030c0d7223 */ /* 0x000fc8000000000f */
[----:B------:R-:W-:Y:S01]  /*1780*/  FFMA R13, R0, R13, R12 ;  /* 0x0000000d000d7223 */ /* 0x000fe2000000000c */
[----:B01----:R-:W-:Y:S06]  /*1790*/  @!P0 BRA `(.L_x_15) ;  /* 0x00000000000c8947 */ /* 0x003fec0003800000 */
[----:B------:R-:W-:Y:S02]  /*17a0*/  MOV R0, R15 ;  /* 0x0000000f00007202 */ /* 0x000fe40000000f00 */
[----:B------:R-:W-:-:S07]  /*17b0*/  MOV R10, 0x17d0 ;  /* 0x000017d0000a7802 */ /* 0x000fce0000000f00 */
[----:B------:R-:W-:Y:S05]  /*17c0*/  CALL.REL.NOINC `($__internal_0_$__cuda_sm3x_div_rn_noftz_f32_slowpath) ;  /* 0x0000001400e87944 */ /* 0x000fea0003c00000 */
.L_x_15:
[----:B------:R-:W-:Y:S05]  /*17d0*/  BSYNC.RECONVERGENT B2 ;  /* 0x0000000000027941 */ /* 0x000fea0003800200 */
.L_x_14:
[----:B------:R-:W2:Y:S01]  /*17e0*/  LDG.E R11, desc[UR10][R4.64+-0x8] ;  /* 0xfffff80a040b7981 */ /* 0x000ea2000c1e1900 */
[----:B------:R-:W-:Y:S01]  /*17f0*/  HFMA2 R0, -RZ, RZ, 0.96630859375, -0.0022525787353515625 ;  /* 0x3bbb989dff007431 */ /* 0x000fe200000001ff */
[----:B------:R-:W-:Y:S01]  /*1800*/  MOV R15, 0x437c0000 ;  /* 0x437c0000000f7802 */ /* 0x000fe20000000f00 */
[----:B------:R-:W0:Y:S01]  /*1810*/  MUFU.RCP R12, R3 ;  /* 0x00000003000c7308 */ /* 0x000e220000001000 */
[----:B------:R1:W-:Y:S01]  /*1820*/  STG.E desc[UR10][R4.64+-0xc], R13 ;  /* 0xfffff40d04007986 */ /* 0x0003e2000c10190a */
[----:B------:R-:W-:Y:S01]  /*1830*/  BSSY.RECONVERGENT B2, `(.L_x_16) ;  /* 0x0000015000027945 */ /* 0x000fe20003800200 */
[----:B--2---:R-:W-:-:S04]  /*1840*/  FADD R11, R11, -R2 ;  /* 0x800000020b0b7221 */ /* 0x004fc80000000000 */
[----:B------:R-:W-:-:S04]  /*1850*/  FFMA.SAT R0, R11, R0, 0.5 ;  /* 0x3f0000000b007423 */ /* 0x000fc80000002000 */
[----:B------:R-:W-:Y:S01]  /*1860*/  FFMA.RM R0, R0, R15, 12582913 ;  /* 0x4b40000100007423 */ /* 0x000fe2000000400f */
[----:B0-----:R-:W-:-:S03]  /*1870*/  FFMA R15, R12, -R3, 1 ;  /* 0x3f8000000c0f7423 */ /* 0x001fc60000000803 */
        /* <DEDUP_REMOVED lines=15> */
[----:B------:R-:W-:-:S07]  /*1970*/  MOV R11, R13 ;  /* 0x0000000d000b7202 */ /* 0x000fce0000000f00 */
.L_x_17:
[----:B------:R-:W-:Y:S05]  /*1980*/  BSYNC.RECONVERGENT B2 ;  /* 0x0000000000027941 */ /* 0x000fea0003800200 */
.L_x_16:
        /* <DEDUP_REMOVED lines=25> */
.L_x_19:
[----:B------:R-:W-:Y:S05]  /*1b20*/  BSYNC.RECONVERGENT B2 ;  /* 0x0000000000027941 */ /* 0x000fea0003800200 */
.L_x_18:
        /* <DEDUP_REMOVED lines=26> */
.L_x_21:
[----:B------:R-:W-:Y:S05]  /*1cd0*/  BSYNC.RECONVERGENT B2 ;  /* 0x0000000000027941 */ /* 0x000fea0003800200 */
.L_x_20:
        /* <DEDUP_REMOVED lines=25> */
.L_x_23:
[----:B------:R-:W-:Y:S05]  /*1e70*/  BSYNC.RECONVERGENT B2 ;  /* 0x0000000000027941 */ /* 0x000fea0003800200 */
.L_x_22:
        /* <DEDUP_REMOVED lines=26> */
.L_x_25:
[----:B------:R-:W-:Y:S05]  /*2020*/  BSYNC.RECONVERGENT B2 ;  /* 0x0000000000027941 */ /* 0x000fea0003800200 */
.L_x_24:
        /* <DEDUP_REMOVED lines=25> */
.L_x_27:
[----:B------:R-:W-:Y:S05]  /*21c0*/  BSYNC.RECONVERGENT B2 ;  /* 0x0000000000027941 */ /* 0x000fea0003800200 */
.L_x_26:
[----:B------:R0:W-:Y:S01]  /*21d0*/  STG.E desc[UR10][R4.64+0xc], R13 ;  /* 0x00000c0d04007986 */ /* 0x0001e2000c10190a */
[----:B------:R-:W-:Y:S01]  /*21e0*/  IADD3 R8, PT, PT, R8, 0x8, RZ ;  /* 0x0000000808087810 */ /* 0x000fe20007ffe0ff */
[----:B------:R-:W-:Y:S06]  /*21f0*/  @P2 BRA `(.L_x_28) ;  /* 0xfffffff000982947 */ /* 0x000fec000383ffff */
.L_x_11:
[----:B------:R-:W-:-:S13]  /*2200*/  ISETP.NE.AND P0, PT, R17, RZ, PT ;  /* 0x000000ff1100720c */ /* 0x000fda0003f05270 */
[----:B------:R-:W-:Y:S05]  /*2210*/  @!P0 EXIT ;  /* 0x000000000000894d */ /* 0x000fea0003800000 */
[----:B------:R-:W1:Y:S01]  /*2220*/  LDCU UR4, c[0x0][0x38c] ;  /* 0x00007180ff0477ac */ /* 0x000e620008000800 */
[----:B------:R-:W-:Y:S01]  /*2230*/  ISETP.GE.U32.AND P0, PT, R17, 0x4, PT ;  /* 0x000000041100780c */ /* 0x000fe20003f06070 */
[----:B-1----:R-:W-:-:S12]  /*2240*/  ULOP3.LUT UR4, UR4, 0x3, URZ, 0xc0, !UPT ;  /* 0x0000000304047892 */ /* 0x002fd8000f8ec0ff */
[----:B------:R-:W-:Y:S05]  /*2250*/  @!P0 BRA `(.L_x_29) ;  /* 0x0000000400c08947 */ /* 0x000fea0003800000 */
[----:B0-----:R-:W0:Y:S01]  /*2260*/  LDC.64 R4, c[0x0][0x380] ;  /* 0x0000e000ff047b82 */ /* 0x001e220000000a00 */
[----:B------:R-:W-:-:S05]  /*2270*/  IADD3 R9, PT, PT, R6, R7, RZ ;  /* 0x0000000706097210 */ /* 0x000fca0007ffe0ff */
[----:B0-----:R-:W-:-:S05]  /*2280*/  IMAD.WIDE R4, R9, 0x4, R4 ;  /* 0x0000000409047825 */ /* 0x001fca00078e0204 */
[----:B------:R-:W2:Y:S01]  /*2290*/  LDG.E R9, desc[UR10][R4.64] ;  /* 0x0000000a04097981 */ /* 0x000ea2000c1e1900 */
[----:B------:R-:W-:Y:S01]  /*22a0*/  HFMA2 R0, -RZ, RZ, 0.96630859375, -0.0022525787353515625 ;  /* 0x3bbb989dff007431 */ /* 0x000fe200000001ff */
[----:B------:R-:W-:Y:S01]  /*22b0*/  MOV R11, 0x437c0000 ;  /* 0x437c0000000b7802 */ /* 0x000fe20000000f00 */
[----:B------:R-:W0:Y:S01]  /*22c0*/  MUFU.RCP R10, R3 ;  /* 0x00000003000a7308 */ /* 0x000e220000001000 */
        /* <DEDUP_REMOVED lines=16> */
[----:B0-----:R-:W-:Y:S06]  /*23d0*/  @!P0 BRA `(.L_x_31) ;  /* 0x0000000000108947 */ /* 0x001fec0003800000 */
[----:B------:R-:W-:Y:S02]  /*23e0*/  MOV R0, R12 ;  /* 0x0000000c00007202 */ /* 0x000fe40000000f00 */
[----:B------:R-:W-:-:S07]  /*23f0*/  MOV R10, 0x2410 ;  /* 0x00002410000a7802 */ /* 0x000fce0000000f00 */
[----:B------:R-:W-:Y:S05]  /*2400*/  CALL.REL.NOINC `($__internal_0_$__cuda_sm3x_div_rn_noftz_f32_slowpath) ;  /* 0x0000000800d87944 */ /* 0x000fea0003c00000 */
[----:B------:R-:W-:-:S07]  /*2410*/  MOV R9, R13 ;  /* 0x0000000d00097202 */ /* 0x000fce0000000f00 */
.L_x_31:
[----:B------:R-:W-:Y:S05]  /*2420*/  BSYNC.RECONVERGENT B2 ;  /* 0x0000000000027941 */ /* 0x000fea0003800200 */
.L_x_30:
        /* <DEDUP_REMOVED lines=26> */
.L_x_33:
[----:B------:R-:W-:Y:S05]  /*25d0*/  BSYNC.RECONVERGENT B2 ;  /* 0x0000000000027941 */ /* 0x000fea0003800200 */
.L_x_32:
        /* <DEDUP_REMOVED lines=26> */
.L_x_35:
[----:B------:R-:W-:Y:S05]  /*2780*/  BSYNC.RECONVERGENT B2 ;  /* 0x0000000000027941 */ /* 0x000fea0003800200 */
.L_x_34:
        /* <DEDUP_REMOVED lines=26> */
.L_x_37:
[----:B------:R-:W-:Y:S05]  /*2930*/  BSYNC.RECONVERGENT B2 ;  /* 0x0000000000027941 */ /* 0x000fea0003800200 */
.L_x_36:
[----:B------:R1:W-:Y:S01]  /*2940*/  STG.E desc[UR10][R4.64+0xc], R11 ;  /* 0x00000c0b04007986 */ /* 0x0003e2000c10190a */
[----:B------:R-:W-:-:S07]  /*2950*/  IADD3 R7, PT, PT, R7, 0x4, RZ ;  /* 0x0000000407077810 */ /* 0x000fce0007ffe0ff */
.L_x_29:
[----:B------:R-:W-:-:S13]  /*2960*/  ISETP.NE.AND P0, PT, RZ, UR4, PT ;  /* 0x00000004ff007c0c */ /* 0x000fda000bf05270 */
[----:B------:R-:W-:Y:S05]  /*2970*/  @!P0 EXIT ;  /* 0x000000000000894d */ /* 0x000fea0003800000 */
[----:B------:R-:W-:-:S09]  /*2980*/  UISETP.NE.AND UP0, UPT, UR4, 0x1, UPT ;  /* 0x000000010400788c */ /* 0x000fd2000bf05270 */
[----:B------:R-:W-:Y:S05]  /*2990*/  BRA.U !UP0, `(.L_x_38) ;  /* 0x0000000108e87547 */ /* 0x000fea000b800000 */
[----:B01----:R-:W0:Y:S01]  /*29a0*/  LDC.64 R4, c[0x0][0x380] ;  /* 0x0000e000ff047b82 */ /* 0x003e220000000a00 */
        /* <DEDUP_REMOVED lines=27> */
.L_x_40:
[----:B------:R-:W-:Y:S05]  /*2b60*/  BSYNC.RECONVERGENT B2 ;  /* 0x0000000000027941 */ /* 0x000fea0003800200 */
.L_x_39:
        /* <DEDUP_REMOVED lines=26> */
.L_x_42:
[----:B------:R-:W-:Y:S05]  /*2d10*/  BSYNC.RECONVERGENT B2 ;  /* 0x0000000000027941 */ /* 0x000fea0003800200 */
.L_x_41:
[----:B------:R2:W-:Y:S01]  /*2d20*/  STG.E desc[UR10][R4.64+0x4], R11 ;  /* 0x0000040b04007986 */ /* 0x0005e2000c10190a */
[----:B------:R-:W-:-:S07]  /*2d30*/  IADD3 R7, PT, PT, R7, 0x2, RZ ;  /* 0x0000000207077810 */ /* 0x000fce0007ffe0ff */
.L_x_38:
[----:B------:R-:W3:Y:S02]  /*2d40*/  LDC R0, c[0x0][0x38c] ;  /* 0x0000e300ff007b82 */ /* 0x000ee40000000800 */
[----:B---3--:R-:W-:-:S04]  /*2d50*/  LOP3.LUT R0, R0, 0x1, RZ, 0xc0, !PT ;  /* 0x0000000100007812 */ /* 0x008fc800078ec0ff */
[----:B------:R-:W-:-:S13]  /*2d60*/  ISETP.NE.U32.AND P0, PT, R0, 0x1, PT ;  /* 0x000000010000780c */ /* 0x000fda0003f05070 */
[----:B------:R-:W-:Y:S05]  /*2d70*/  @P0 EXIT ;  /* 0x000000000000094d */ /* 0x000fea0003800000 */
[----:B012---:R-:W0:Y:S01]  /*2d80*/  LDC.64 R4, c[0x0][0x380] ;  /* 0x0000e000ff047b82 */ /* 0x007e220000000a00 */
[----:B------:R-:W-:-:S05]  /*2d90*/  IADD3 R7, PT, PT, R6, R7, RZ ;  /* 0x0000000706077210 */ /* 0x000fca0007ffe0ff */
[----:B0-----:R-:W-:-:S05]  /*2da0*/  IMAD.WIDE R4, R7, 0x4, R4 ;  /* 0x0000000407047825 */ /* 0x001fca00078e0204 */
[----:B------:R-:W2:Y:S01]  /*2db0*/  LDG.E R7, desc[UR10][R4.64] ;  /* 0x0000000a04077981 */ /* 0x000ea2000c1e1900 */
[----:B------:R-:W-:Y:S01]  /*2dc0*/  HFMA2 R0, -RZ, RZ, 0.96630859375, -0.0022525787353515625 ;  /* 0x3bbb989dff007431 */ /* 0x000fe200000001ff */
[----:B------:R-:W-:Y:S01]  /*2dd0*/  MOV R9, 0x437c0000 ;  /* 0x437c000000097802 */ /* 0x000fe20000000f00 */
[----:B------:R-:W0:Y:S01]  /*2de0*/  MUFU.RCP R6, R3 ;  /* 0x0000000300067308 */ /* 0x000e220000001000 */
        /* <DEDUP_REMOVED lines=21> */
.L_x_44:
[----:B------:R-:W-:Y:S05]  /*2f40*/  BSYNC.RECONVERGENT B2 ;  /* 0x0000000000027941 */ /* 0x000fea0003800200 */
.L_x_43:
[----:B------:R-:W-:Y:S01]  /*2f50*/  STG.E desc[UR10][R4.64], R7 ;  /* 0x0000000704007986 */ /* 0x000fe2000c10190a */
[----:B------:R-:W-:Y:S05]  /*2f60*/  EXIT ;  /* 0x000000000000794d */ /* 0x000fea0003800000 */
        .weak           $__internal_0_$__cuda_sm3x_div_rn_noftz_f32_slowpath
        .type           $__internal_0_$__cuda_sm3x_div_rn_noftz_f32_slowpath,@function
        .size           $__internal_0_$__cuda_sm3x_div_rn_noftz_f32_slowpath,(.L_x_57 - $__internal_0_$__cuda_sm3x_div_rn_noftz_f32_slowpath)
$__internal_0_$__cuda_sm3x_div_rn_noftz_f32_slowpath:
[----:B------:R-:W-:Y:S01]  /*2f70*/  SHF.R.U32.HI R11, RZ, 0x17, R3 ;  /* 0x00000017ff0b7819 */ /* 0x000fe20000011603 */
[----:B------:R-:W-:Y:S01]  /*2f80*/  BSSY.RECONVERGENT B0, `(.L_x_45) ;  /* 0x0000063000007945 */ /* 0x000fe20003800200 */
[----:B------:R-:W-:Y:S02]  /*2f90*/  SHF.R.U32.HI R12, RZ, 0x17, R0 ;  /* 0x00000017ff0c7819 */ /* 0x000fe40000011600 */
[----:B------:R-:W-:Y:S02]  /*2fa0*/  LOP3.LUT R11, R11, 0xff, RZ, 0xc0, !PT ;  /* 0x000000ff0b0b7812 */ /* 0x000fe400078ec0ff */
[----:B------:R-:W-:Y:S02]  /*2fb0*/  LOP3.LUT R16, R12, 0xff, RZ, 0xc0, !PT ;  /* 0x000000ff0c107812 */ /* 0x000fe400078ec0ff */
[----:B------:R-:W-:Y:S02]  /*2fc0*/  IADD3 R15, PT, PT, R11, -0x1, RZ ;  /* 0xffffffff0b0f7810 */ /* 0x000fe40007ffe0ff */
[----:B------:R-:W-:-:S02]  /*2fd0*/  IADD3 R14, PT, PT, R16, -0x1, RZ ;  /* 0xffffffff100e7810 */ /* 0x000fc40007ffe0ff */
[----:B------:R-:W-:Y:S02]  /*2fe0*/  ISETP.GT.U32.AND P0, PT, R15, 0xfd, PT ;  /* 0x000000fd0f00780c */ /* 0x000fe40003f04070 */
[----:B------:R-:W-:Y:S02]  /*2ff0*/  MOV R13, R3 ;  /* 0x00000003000d7202 */ /* 0x000fe40000000f00 */
[----:B------:R-:W-:-:S13]  /*3000*/  ISETP.GT.U32.OR P0, PT, R14, 0xfd, P0 ;  /* 0x000000fd0e00780c */ /* 0x000fda0000704470 */
[----:B------:R-:W-:Y:S01]  /*3010*/  @!P0 MOV R12, RZ ;  /* 0x000000ff000c8202 */ /* 0x000fe20000000f00 */
[----:B------:R-:W-:Y:S06]  /*3020*/  @!P0 BRA `(.L_x_46) ;  /* 0x00000000005c8947 */ /* 0x000fec0003800000 */
[----:B------:R-:W-:Y:S02]  /*3030*/  FSETP.GTU.FTZ.AND P0, PT, |R0|, +INF , PT ;  /* 0x7f8000000000780b */ /* 0x000fe40003f1c200 */
[----:B------:R-:W-:-:S04]  /*3040*/  FSETP.GTU.FTZ.AND P1, PT, |R3|, +INF , PT ;  /* 0x7f8000000300780b */ /* 0x000fc80003f3c200 */
[----:B------:R-:W-:-:S13]  /*3050*/  PLOP3.LUT P0, PT, P0, P1, PT, 0xf8, 0x8f ;  /* 0x00000000008f781c */ /* 0x000fda0000703f70 */
[----:B------:R-:W-:Y:S05]  /*3060*/  @P0 BRA `(.L_x_47) ;  /* 0x00000004004c0947 */ /* 0x000fea0003800000 */
[----:B------:R-:W-:-:S13]  /*3070*/  LOP3.LUT P0, RZ, R13, 0x7fffffff, R0, 0xc8, !PT ;  /* 0x7fffffff0dff7812 */ /* 0x000fda000780c800 */
[----:B------:R-:W-:Y:S05]  /*3080*/  @!P0 BRA `(.L_x_48) ;  /* 0x00000004003c8947 */ /* 0x000fea0003800000 */
[C---:B------:R-:W-:Y:S02]  /*3090*/  FSETP.NEU.FTZ.AND P3, PT, |R0|.reuse, +INF , PT ;  /* 0x7f8000000000780b */ /* 0x040fe40003f7d200 */
[----:B------:R-:W-:Y:S02]  /*30a0*/  FSETP.NEU.FTZ.AND P1, PT, |R3|, +INF , PT ;  /* 0x7f8000000300780b */ /* 0x000fe40003f3d200 */
[----:B------:R-:W-:-:S11]  /*30b0*/  FSETP.NEU.FTZ.AND P0, PT, |R0|, +INF , PT ;  /* 0x7f8000000000780b */ /* 0x000fd60003f1d200 */
[----:B------:R-:W-:Y:S05]  /*30c0*/  @!P1 BRA !P3, `(.L_x_48) ;  /* 0x00000004002c9947 */ /* 0x000fea0005800000 */
[----:B------:R-:W-:-:S04]  /*30d0*/  LOP3.LUT P3, RZ, R0, 0x7fffffff, RZ, 0xc0, !PT ;  /* 0x7fffffff00ff7812 */ /* 0x000fc8000786c0ff */
[----:B------:R-:W-:-:S13]  /*30e0*/  PLOP3.LUT P1, PT, P1, P3, PT, 0x2f, 0xf2 ;  /* 0x0000000000f2781c */ /* 0x000fda0000f26577 */
[----:B------:R-:W-:Y:S05]  /*30f0*/  @P1 BRA `(.L_x_49) ;  /* 0x0000000400181947 */ /* 0x000fea0003800000 */
[----:B------:R-:W-:-:S04]  /*3100*/  LOP3.LUT P1, RZ, R13, 0x7fffffff, RZ, 0xc0, !PT ;  /* 0x7fffffff0dff7812 */ /* 0x000fc8000782c0ff */
[----:B------:R-:W-:-:S13]  /*3110*/  PLOP3.LUT P0, PT, P0, P1, PT, 0x2f, 0xf2 ;  /* 0x0000000000f2781c */ /* 0x000fda0000702577 */
[----:B------:R-:W-:Y:S05]  /*3120*/  @P0 BRA `(.L_x_50) ;  /* 0x0000000400000947 */ /* 0x000fea0003800000 */
[----:B------:R-:W-:Y:S02]  /*3130*/  ISETP.GE.AND P0, PT, R14, RZ, PT ;  /* 0x000000ff0e00720c */ /* 0x000fe40003f06270 */
[----:B------:R-:W-:-:S11]  /*3140*/  ISETP.GE.AND P1, PT, R15, RZ, PT ;  /* 0x000000ff0f00720c */ /* 0x000fd60003f26270 */
[----:B------:R-:W-:Y:S01]  /*3150*/  @P0 MOV R12, RZ ;  /* 0x000000ff000c0202 */ /* 0x000fe20000000f00 */
[----:B------:R-:W-:Y:S01]  /*3160*/  @!P0 FFMA R0, R0, 1.84467440737095516160e+19, RZ ;  /* 0x5f80000000008823 */ /* 0x000fe200000000ff */
[----:B------:R-:W-:Y:S01]  /*3170*/  @!P0 MOV R12, 0xffffffc0 ;  /* 0xffffffc0000c8802 */ /* 0x000fe20000000f00 */
[----:B------:R-:W-:-:S03]  /*3180*/  @!P1 FFMA R13, R3, 1.84467440737095516160e+19, RZ ;  /* 0x5f800000030d9823 */ /* 0x000fc600000000ff */
[----:B------:R-:W-:-:S07]  /*3190*/  @!P1 IADD3 R12, PT, PT, R12, 0x40, RZ ;  /* 0x000000400c0c9810 */ /* 0x000fce0007ffe0ff */
.L_x_46:
[----:B------:R-:W-:Y:S01]  /*31a0*/  LEA R14, R11, 0xc0800000, 0x17 ;  /* 0xc08000000b0e7811 */ /* 0x000fe200078eb8ff */
[----:B------:R-:W-:Y:S03]  /*31b0*/  BSSY.RECONVERGENT B1, `(.L_x_51) ;  /* 0x0000036000017945 */ /* 0x000fe60003800200 */
[----:B------:R-:W-:Y:S02]  /*31c0*/  IADD3 R18, PT, PT, -R14, R13, RZ ;  /* 0x0000000d0e127210 */ /* 0x000fe40007ffe1ff */
[----:B------:R-:W-:Y:S02]  /*31d0*/  IADD3 R14, PT, PT, R16, -0x7f, RZ ;  /* 0xffffff81100e7810 */ /* 0x000fe40007ffe0ff */
[----:B------:R-:W0:Y:S01]  /*31e0*/  MUFU.RCP R13, R18 ;  /* 0x00000012000d7308 */ /* 0x000e220000001000 */
[----:B------:R-:W-:Y:S02]  /*31f0*/  FADD.FTZ R15, -R18, -RZ ;  /* 0x800000ff120f7221 */ /* 0x000fe40000010100 */
[----:B------:R-:W-:-:S02]  /*3200*/  IMAD R0, R14, -0x800000, R0 ;  /* 0xff8000000e007824 */ /* 0x000fc400078e0200 */
[----:B0-----:R-:W-:-:S04]  /*3210*/  FFMA R16, R13, R15, 1 ;  /* 0x3f8000000d107423 */ /* 0x001fc8000000000f */
[----:B------:R-:W-:-:S04]  /*3220*/  FFMA R13, R13, R16, R13 ;  /* 0x000000100d0d7223 */ /* 0x000fc8000000000d */
[----:B------:R-:W-:-:S04]  /*3230*/  FFMA R16, R0, R13, RZ ;  /* 0x0000000d00107223 */ /* 0x000fc800000000ff */
[----:B------:R-:W-:-:S04]  /*3240*/  FFMA R19, R15, R16, R0 ;  /* 0x000000100f137223 */ /* 0x000fc80000000000 */
[----:B------:R-:W-:Y:S01]  /*3250*/  FFMA R16, R13, R19, R16 ;  /* 0x000000130d107223 */ /* 0x000fe20000000010 */
[----:B------:R-:W-:-:S03]  /*3260*/  IADD3 R19, PT, PT, R14, 0x7f, -R11 ;  /* 0x0000007f0e137810 */ /* 0x000fc60007ffe80b */
[----:B------:R-:W-:Y:S01]  /*3270*/  FFMA R15, R15, R16, R0 ;  /* 0x000000100f0f7223 */ /* 0x000fe20000000000 */
[----:B------:R-:W-:-:S03]  /*3280*/  IADD3 R19, PT, PT, R19, R12, RZ ;  /* 0x0000000c13137210 */ /* 0x000fc60007ffe0ff */
[----:B------:R-:W-:-:S05]  /*3290*/  FFMA R0, R13, R15, R16 ;  /* 0x0000000f0d007223 */ /* 0x000fca0000000010 */
[----:B------:R-:W-:-:S04]  /*32a0*/  SHF.R.U32.HI R11, RZ, 0x17, R0 ;  /* 0x00000017ff0b7819 */ /* 0x000fc80000011600 */
[----:B------:R-:W-:-:S04]  /*32b0*/  LOP3.LUT R11, R11, 0xff, RZ, 0xc0, !PT ;  /* 0x000000ff0b0b7812 */ /* 0x000fc800078ec0ff */
[----:B------:R-:W-:-:S04]  /*32c0*/  IADD3 R14, PT, PT, R11, R19, RZ ;  /* 0x000000130b0e7210 */ /* 0x000fc80007ffe0ff */
[----:B------:R-:W-:-:S04]  /*32d0*/  IADD3 R11, PT, PT, R14, -0x1, RZ ;  /* 0xffffffff0e0b7810 */ /* 0x000fc80007ffe0ff */
[----:B------:R-:W-:-:S13]  /*32e0*/  ISETP.GE.U32.AND P0, PT, R11, 0xfe, PT ;  /* 0x000000fe0b00780c */ /* 0x000fda0003f06070 */
[----:B------:R-:W-:Y:S05]  /*32f0*/  @!P0 BRA `(.L_x_52) ;  /* 0x0000000000808947 */ /* 0x000fea0003800000 */
[----:B------:R-:W-:-:S13]  /*3300*/  ISETP.GT.AND P0, PT, R14, 0xfe, PT ;  /* 0x000000fe0e00780c */ /* 0x000fda0003f04270 */
[----:B------:R-:W-:Y:S05]  /*3310*/  @P0 BRA `(.L_x_53) ;  /* 0x00000000006c0947 */ /* 0x000fea0003800000 */
[----:B------:R-:W-:-:S13]  /*3320*/  ISETP.GE.AND P0, PT, R14, 0x1, PT ;  /* 0x000000010e00780c */ /* 0x000fda0003f06270 */
[----:B------:R-:W-:Y:S05]  /*3330*/  @P0 BRA `(.L_x_54) ;  /* 0x0000000000740947 */ /* 0x000fea0003800000 */
[----:B------:R-:W-:Y:S02]  /*3340*/  ISETP.GE.AND P0, PT, R14, -0x18, PT ;  /* 0xffffffe80e00780c */ /* 0x000fe40003f06270 */
[----:B------:R-:W-:-:S11]  /*3350*/  LOP3.LUT R0, R0, 0x80000000, RZ, 0xc0, !PT ;  /* 0x8000000000007812 */ /* 0x000fd600078ec0ff */
[----:B------:R-:W-:Y:S05]  /*3360*/  @!P0 BRA `(.L_x_54) ;  /* 0x0000000000688947 */ /* 0x000fea0003800000 */
[-CC-:B------:R-:W-:Y:S01]  /*3370*/  FFMA.RZ R11, R13, R15.reuse, R16.reuse ;  /* 0x0000000f0d0b7223 */ /* 0x180fe2000000c010 */
[C---:B------:R-:W-:Y:S02]  /*3380*/  ISETP.NE.AND P3, PT, R14.reuse, RZ, PT ;  /* 0x000000ff0e00720c */ /* 0x040fe40003f65270 */
[C---:B------:R-:W-:Y:S02]  /*3390*/  ISETP.NE.AND P1, PT, R14.reuse, RZ, PT ;  /* 0x000000ff0e00720c */ /* 0x040fe40003f25270 */
[----:B------:R-:W-:Y:S01]  /*33a0*/  LOP3.LUT R12, R11, 0x7fffff, RZ, 0xc0, !PT ;  /* 0x007fffff0b0c7812 */ /* 0x000fe200078ec0ff */
[CCC-:B------:R-:W-:Y:S01]  /*33b0*/  FFMA.RP R11, R13.reuse, R15.reuse, R16.reuse ;  /* 0x0000000f0d0b7223 */ /* 0x1c0fe20000008010 */
[----:B------:R-:W-:Y:S01]  /*33c0*/  FFMA.RM R16, R13, R15, R16 ;  /* 0x0000000f0d107223 */ /* 0x000fe20000004010 */
[----:B------:R-:W-:Y:S02]  /*33d0*/  IADD3 R13, PT, PT, R14, 0x20, RZ ;  /* 0x000000200e0d7810 */ /* 0x000fe40007ffe0ff */
[----:B------:R-:W-:-:S02]  /*33e0*/  LOP3.LUT R12, R12, 0x800000, RZ, 0xfc, !PT ;  /* 0x008000000c0c7812 */ /* 0x000fc400078efcff */
[----:B------:R-:W-:Y:S02]  /*33f0*/  IADD3 R14, PT, PT, -R14, RZ, RZ ;  /* 0x000000ff0e0e7210 */ /* 0x000fe40007ffe1ff */
[----:B------:R-:W-:Y:S02]  /*3400*/  SHF.L.U32 R13, R12, R13, RZ ;  /* 0x0000000d0c0d7219 */ /* 0x000fe400000006ff */
[----:B------:R-:W-:Y:S02]  /*3410*/  FSETP.NEU.FTZ.AND P0, PT, R11, R16, PT ;  /* 0x000000100b00720b */ /* 0x000fe40003f1d000 */
[----:B------:R-:W-:Y:S02]  /*3420*/  SEL R11, R14, RZ, P3 ;  /* 0x000000ff0e0b7207 */ /* 0x000fe40001800000 */
[----:B------:R-:W-:Y:S02]  /*3430*/  ISETP.NE.AND P1, PT, R13, RZ, P1 ;  /* 0x000000ff0d00720c */ /* 0x000fe40000f25270 */
[----:B------:R-:W-:-:S02]  /*3440*/  SHF.R.U32.HI R11, RZ, R11, R12 ;  /* 0x0000000bff0b7219 */ /* 0x000fc4000001160c */
[----:B------:R-:W-:Y:S02]  /*3450*/  PLOP3.LUT P0, PT, P0, P1, PT, 0xf8, 0x8f ;  /* 0x00000000008f781c */ /* 0x000fe40000703f70 */
[----:B------:R-:W-:Y:S02]  /*3460*/  SHF.R.U32.HI R13, RZ, 0x1, R11 ;  /* 0x00000001ff0d7819 */ /* 0x000fe4000001160b */
[----:B------:R-:W-:-:S04]  /*3470*/  SEL R12, RZ, 0x1, !P0 ;  /* 0x00000001ff0c7807 */ /* 0x000fc80004000000 */
[----:B------:R-:W-:-:S04]  /*3480*/  LOP3.LUT R12, R12, 0x1, R13, 0xf8, !PT ;  /* 0x000000010c0c7812 */ /* 0x000fc800078ef80d */
[----:B------:R-:W-:-:S04]  /*3490*/  LOP3.LUT R12, R12, R11, RZ, 0xc0, !PT ;  /* 0x0000000b0c0c7212 */ /* 0x000fc800078ec0ff */
[----:B------:R-:W-:-:S04]  /*34a0*/  IADD3 R13, PT, PT, R13, R12, RZ ;  /* 0x0000000c0d0d7210 */ /* 0x000fc80007ffe0ff */
[----:B------:R-:W-:Y:S01]  /*34b0*/  LOP3.LUT R0, R13, R0, RZ, 0xfc, !PT ;  /* 0x000000000d007212 */ /* 0x000fe200078efcff */
[----:B------:R-:W-:Y:S06]  /*34c0*/  BRA `(.L_x_54) ;  /* 0x0000000000107947 */ /* 0x000fec0003800000 */
.L_x_53:
[----:B------:R-:W-:-:S04]  /*34d0*/  LOP3.LUT R0, R0, 0x80000000, RZ, 0xc0, !PT ;  /* 0x8000000000007812 */ /* 0x000fc800078ec0ff */
[----:B------:R-:W-:Y:S01]  /*34e0*/  LOP3.LUT R0, R0, 0x7f800000, RZ, 0xfc, !PT ;  /* 0x7f80000000007812 */ /* 0x000fe200078efcff */
[----:B------:R-:W-:Y:S06]  /*34f0*/  BRA `(.L_x_54) ;  /* 0x0000000000047947 */ /* 0x000fec0003800000 */
.L_x_52:
[----:B------:R-:W-:-:S07]  /*3500*/  LEA R0, R19, R0, 0x17 ;  /* 0x0000000013007211 */ /* 0x000fce00078eb8ff */
.L_x_54:
[----:B------:R-:W-:Y:S05]  /*3510*/  BSYNC.RECONVERGENT B1 ;  /* 0x0000000000017941 */ /* 0x000fea0003800200 */
.L_x_51:
[----:B------:R-:W-:Y:S05]  /*3520*/  BRA `(.L_x_55) ;  /* 0x0000000000207947 */ /* 0x000fea0003800000 */
.L_x_50:
[----:B------:R-:W-:-:S04]  /*3530*/  LOP3.LUT R0, R13, 0x80000000, R0, 0x48, !PT ;  /* 0x800000000d007812 */ /* 0x000fc800078e4800 */
[----:B------:R-:W-:Y:S01]  /*3540*/  LOP3.LUT R0, R0, 0x7f800000, RZ, 0xfc, !PT ;  /* 0x7f80000000007812 */ /* 0x000fe200078efcff */
[----:B------:R-:W-:Y:S06]  /*3550*/  BRA `(.L_x_55) ;  /* 0x0000000000147947 */ /* 0x000fec0003800000 */
.L_x_49:
[----:B------:R-:W-:Y:S01]  /*3560*/  LOP3.LUT R0, R13, 0x80000000, R0, 0x48, !PT ;  /* 0x800000000d007812 */ /* 0x000fe200078e4800 */
[----:B------:R-:W-:Y:S06]  /*3570*/  BRA `(.L_x_55) ;  /* 0x00000000000c7947 */ /* 0x000fec0003800000 */
.L_x_48:
[----:B------:R-:W0:Y:S01]  /*3580*/  MUFU.RSQ R0, -QNAN ;  /* 0xffc0000000007908 */ /* 0x000e220000001400 */
[----:B------:R-:W-:Y:S05]  /*3590*/  BRA `(.L_x_55) ;  /* 0x0000000000047947 */ /* 0x000fea0003800000 */
.L_x_47:
[----:B------:R-:W-:-:S07]  /*35a0*/  FADD.FTZ R0, R0, R3 ;  /* 0x0000000300007221 */ /* 0x000fce0000010000 */
.L_x_55:
[----:B------:R-:W-:Y:S05]  /*35b0*/  BSYNC.RECONVERGENT B0 ;  /* 0x0000000000007941 */ /* 0x000fea0003800200 */
.L_x_45:
[----:B------:R-:W-:Y:S01]  /*35c0*/  HFMA2 R11, -RZ, RZ, 0, 0 ;  /* 0x00000000ff0b7431 */ /* 0x000fe200000001ff */
[----:B0-----:R-:W-:-:S03]  /*35d0*/  MOV R13, R0 ;  /* 0x00000000000d7202 */ /* 0x001fc60000000f00 */
[----:B------:R-:W-:Y:S05]  /*35e0*/  RET.REL.NODEC R10 `(_Z20softmax_naive_kernelPfii) ;  /* 0xffffffc80a847950 */ /* 0x000fea0003c3ffff */
.L_x_56:
[----:B------:R-:W-:-:S00]  /*35f0*/  BRA `(.L_x_56) ;  /* 0xfffffffc00fc7947 */ /* 0x000fc0000383ffff */
[----:B------:R-:W-:-:S00]  /*3600*/  NOP ;  /* 0x0000000000007918 */ /* 0x000fc00000000000 */
[----:B------:R-:W-:-:S00]  /*3610*/  NOP ;  /* 0x0000000000007918 */ /* 0x000fc00000000000 */
[----:B------:R-:W-:-:S00]  /*3620*/  NOP ;  /* 0x0000000000007918 */ /* 0x000fc00000000000 */
[----:B------:R-:W-:-:S00]  /*3630*/  NOP ;  /* 0x0000000000007918 */ /* 0x000fc00000000000 */
[----:B------:R-:W-:-:S00]  /*3640*/  NOP ;  /* 0x0000000000007918 */ /* 0x000fc00000000000 */
[----:B------:R-:W-:-:S00]  /*3650*/  NOP ;  /* 0x0000000000007918 */ /* 0x000fc00000000000 */
[----:B------:R-:W-:-:S00]  /*3660*/  NOP ;  /* 0x0000000000007918 */ /* 0x000fc00000000000 */
[----:B------:R-:W-:-:S00]  /*3670*/  NOP ;  /* 0x0000000000007918 */ /* 0x000fc00000000000 */
.L_x_57:


//--------------------- .nv.shared.reserved.0     --------------------------
	.section	.nv.shared.reserved.0,"aw",@nobits
	.weak		__nv_reservedSMEM_offset_0_alias
	.size		__nv_reservedSMEM_offset_0_alias, 0, 64
	.other		__nv_reservedSMEM_offset_0_alias,@"STO_CUDA_RESERVED_SHARED STV_DEFAULT"
__nv_reservedSMEM_offset_0_alias:
	.zero		0
	.zero		64


//--------------------- .nv.constant0._Z20softmax_naive_kernelPfii --------------------------
	.section	.nv.constant0._Z20softmax_naive_kernelPfii,"a",@progbits
	.sectionflags	@""
	.align	4
.nv.constant0._Z20softmax_naive_kernelPfii:
	.zero		912


//--------------------- SYMBOLS --------------------------

	.type		.nv.reservedSmem.offset0,@object
	.size		.nv.reservedSmem.offset0,0x4
